	.target	sm_90a

	.elftype	@"ET_EXEC"


//--------------------- .note.nv.tkinfo           --------------------------
	.section	.note.nv.tkinfo,"",@"SHT_NOTE"
	.sectionflags	@"SHF_NOTE_NV_TKINFO"
	.tkinfo
        /*0018*/ 	.word	0x00000002
        /*0030*/ 	.string	""
        /*0030*/ 	.string	"ptxas"
        /*0030*/ 	.string	"Cuda compilation tools, release 13.0, V13.0.88"
        /*0030*/ 	.string	"Build cuda_13.0.r13.0/compiler.36424714_0"
        /*0030*/ 	.string	"-arch sm_90a -m 64 "



//--------------------- .note.nv.cuinfo           --------------------------
	.section	.note.nv.cuinfo,"",@"SHT_NOTE"
	.sectionflags	@"SHF_NOTE_NV_CUINFO"
        /*0018*/ 	.short	0x0002
        /*001a*/ 	.short	0x005a
        /*001c*/ 	.short	0x0082
	.zero		2


//--------------------- .nv.info                  --------------------------
	.section	.nv.info,"",@"SHT_CUDA_INFO"
	.align	4


	//----- nvinfo : EIATTR_REGCOUNT
	.align		4
        /*0000*/ 	.byte	0x04, 0x2f
        /*0002*/ 	.short	(.L_15 - .L_14)
	.align		4
.L_14:
        /*0004*/ 	.word	index@(_ZN7cutlass13device_kernelINS_4gemm6kernel13GemmUniversalIN4cute5tupleIJiiiiEEENS1_10collective13CollectiveMmaINS1_34MainloopSm90TmaGmmaWarpSpecializedILi5ENS5_IJNS4_1CILi1EEESB_SB_EEENS1_32KernelTmaWarpSpecializedPingpongEEENS5_IJNSA_ILi64EEENSA_ILi256EEESF_EEENS_10bfloat16_tENS5_IJSB_llEEESI_NS5_IJlSB_lEEENS4_8TiledMMAINS4_8MMA_AtomIJNS4_4SM904GMMA28MMA_64x256x16_F32BF16BF16_SSILNSO_5MajorE1ELSQ_0ELNSO_7ScaleInE1ELSR_1EEEEEENS4_6LayoutISC_NS5_IJNSA_ILi0EEESV_SV_EEEEENS5_IJNS4_10UnderscoreESY_SY_EEEEENS4_13SM90_TMA_LOADENS4_14ComposedLayoutINS4_7SwizzleILi3ELi4ELi3EEENS4_18smem_ptr_flag_bitsILi16EEENSU_INS5_IJSF_NSA_ILi8EEEEEENS5_IJSB_SF_EEEEEEEvNS4_8identityES11_NS12_IS14_S16_NSU_INS5_IJS17_SF_EEENS5_IJSF_SB_EEEEEEEvS1C_EENS_8epilogue10collective6detail29Sm90TmaWarpSpecializedAdapterINS1J_15DefaultEpilogueISI_SK_SK_NS1I_6thread17LinearCombinationISI_Li1EffLNS1N_9ScaleType4KindE0ELNS_15FloatRoundStyleE2ESI_EENS1_15EpilogueDefaultEEEEEvvEEEEvNT_6ParamsE)
        /*0008*/ 	.word	0x000000a8


	//----- nvinfo : EIATTR_FRAME_SIZE
	.align		4
.L_15:
        /*000c*/ 	.byte	0x04, 0x11
        /*000e*/ 	.short	(.L_17 - .L_16)
	.align		4
.L_16:
        /*0010*/ 	.word	index@(_ZN7cutlass13device_kernelINS_4gemm6kernel13GemmUniversalIN4cute5tupleIJiiiiEEENS1_10collective13CollectiveMmaINS1_34MainloopSm90TmaGmmaWarpSpecializedILi5ENS5_IJNS4_1CILi1EEESB_SB_EEENS1_32KernelTmaWarpSpecializedPingpongEEENS5_IJNSA_ILi64EEENSA_ILi256EEESF_EEENS_10bfloat16_tENS5_IJSB_llEEESI_NS5_IJlSB_lEEENS4_8TiledMMAINS4_8MMA_AtomIJNS4_4SM904GMMA28MMA_64x256x16_F32BF16BF16_SSILNSO_5MajorE1ELSQ_0ELNSO_7ScaleInE1ELSR_1EEEEEENS4_6LayoutISC_NS5_IJNSA_ILi0EEESV_SV_EEEEENS5_IJNS4_10UnderscoreESY_SY_EEEEENS4_13SM90_TMA_LOADENS4_14ComposedLayoutINS4_7SwizzleILi3ELi4ELi3EEENS4_18smem_ptr_flag_bitsILi16EEENSU_INS5_IJSF_NSA_ILi8EEEEEENS5_IJSB_SF_EEEEEEEvNS4_8identityES11_NS12_IS14_S16_NSU_INS5_IJS17_SF_EEENS5_IJSF_SB_EEEEEEEvS1C_EENS_8epilogue10collective6detail29Sm90TmaWarpSpecializedAdapterINS1J_15DefaultEpilogueISI_SK_SK_NS1I_6thread17LinearCombinationISI_Li1EffLNS1N_9ScaleType4KindE0ELNS_15FloatRoundStyleE2ESI_EENS1_15EpilogueDefaultEEEEEvvEEEEvNT_6ParamsE)
        /*0014*/ 	.word	0x00000008


	//----- nvinfo : EIATTR_MIN_STACK_SIZE
	.align		4
.L_17:
        /*0018*/ 	.byte	0x04, 0x12
        /*001a*/ 	.short	(.L_19 - .L_18)
	.align		4
.L_18:
        /*001c*/ 	.word	index@(_ZN7cutlass13device_kernelINS_4gemm6kernel13GemmUniversalIN4cute5tupleIJiiiiEEENS1_10collective13CollectiveMmaINS1_34MainloopSm90TmaGmmaWarpSpecializedILi5ENS5_IJNS4_1CILi1EEESB_SB_EEENS1_32KernelTmaWarpSpecializedPingpongEEENS5_IJNSA_ILi64EEENSA_ILi256EEESF_EEENS_10bfloat16_tENS5_IJSB_llEEESI_NS5_IJlSB_lEEENS4_8TiledMMAINS4_8MMA_AtomIJNS4_4SM904GMMA28MMA_64x256x16_F32BF16BF16_SSILNSO_5MajorE1ELSQ_0ELNSO_7ScaleInE1ELSR_1EEEEEENS4_6LayoutISC_NS5_IJNSA_ILi0EEESV_SV_EEEEENS5_IJNS4_10UnderscoreESY_SY_EEEEENS4_13SM90_TMA_LOADENS4_14ComposedLayoutINS4_7SwizzleILi3ELi4ELi3EEENS4_18smem_ptr_flag_bitsILi16EEENSU_INS5_IJSF_NSA_ILi8EEEEEENS5_IJSB_SF_EEEEEEEvNS4_8identityES11_NS12_IS14_S16_NSU_INS5_IJS17_SF_EEENS5_IJSF_SB_EEEEEEEvS1C_EENS_8epilogue10collective6detail29Sm90TmaWarpSpecializedAdapterINS1J_15DefaultEpilogueISI_SK_SK_NS1I_6thread17LinearCombinationISI_Li1EffLNS1N_9ScaleType4KindE0ELNS_15FloatRoundStyleE2ESI_EENS1_15EpilogueDefaultEEEEEvvEEEEvNT_6ParamsE)
        /*0020*/ 	.word	0x00000008
.L_19:


//--------------------- .nv.compat                --------------------------
	.section	.nv.compat,"",@"SHT_CUDA_COMPAT_INFO"
	.align	4
        /*0000*/ 	.byte	0x02, 0x09, 0x01, 0x00, 0x02, 0x02, 0x04, 0x00, 0x02, 0x05, 0x05, 0x00, 0x03, 0x07, 0x01, 0x01
        /*0010*/ 	.byte	0x02, 0x03, 0x01, 0x00, 0x02, 0x06, 0x01, 0x00, 0x04, 0x0b, 0x08, 0x00, 0x00, 0x00, 0x00, 0x00
        /*0020*/ 	.byte	0x00, 0x00, 0x00, 0x00


//--------------------- .nv.info._ZN7cutlass13device_kernelINS_4gemm6kernel13GemmUniversalIN4cute5tupleIJiiiiEEENS1_10collective13CollectiveMmaINS1_34MainloopSm90TmaGmmaWarpSpecializedILi5ENS5_IJNS4_1CILi1EEESB_SB_EEENS1_32KernelTmaWarpSpecializedPingpongEEENS5_IJNSA_ILi64EEENSA_ILi256EEESF_EEENS_10bfloat16_tENS5_IJSB_llEEESI_NS5_IJlSB_lEEENS4_8TiledMMAINS4_8MMA_AtomIJNS4_4SM904GMMA28MMA_64x256x16_F32BF16BF16_SSILNSO_5MajorE1ELSQ_0ELNSO_7ScaleInE1ELSR_1EEEEEENS4_6LayoutISC_NS5_IJNSA_ILi0EEESV_SV_EEEEENS5_IJNS4_10UnderscoreESY_SY_EEEEENS4_13SM90_TMA_LOADENS4_14ComposedLayoutINS4_7SwizzleILi3ELi4ELi3EEENS4_18smem_ptr_flag_bitsILi16EEENSU_INS5_IJSF_NSA_ILi8EEEEEENS5_IJSB_SF_EEEEEEEvNS4_8identityES11_NS12_IS14_S16_NSU_INS5_IJS17_SF_EEENS5_IJSF_SB_EEEEEEEvS1C_EENS_8epilogue10collective6detail29Sm90TmaWarpSpecializedAdapterINS1J_15DefaultEpilogueISI_SK_SK_NS1I_6thread17LinearCombinationISI_Li1EffLNS1N_9ScaleType4KindE0ELNS_15FloatRoundStyleE2ESI_EENS1_15EpilogueDefaultEEEEEvvEEEEvNT_6ParamsE --------------------------
	.section	.nv.info._ZN7cutlass13device_kernelINS_4gemm6kernel13GemmUniversalIN4cute5tupleIJiiiiEEENS1_10collective13CollectiveMmaINS1_34MainloopSm90TmaGmmaWarpSpecializedILi5ENS5_IJNS4_1CILi1EEESB_SB_EEENS1_32KernelTmaWarpSpecializedPingpongEEENS5_IJNSA_ILi64EEENSA_ILi256EEESF_EEENS_10bfloat16_tENS5_IJSB_llEEESI_NS5_IJlSB_lEEENS4_8TiledMMAINS4_8MMA_AtomIJNS4_4SM904GMMA28MMA_64x256x16_F32BF16BF16_SSILNSO_5MajorE1ELSQ_0ELNSO_7ScaleInE1ELSR_1EEEEEENS4_6LayoutISC_NS5_IJNSA_ILi0EEESV_SV_EEEEENS5_IJNS4_10UnderscoreESY_SY_EEEEENS4_13SM90_TMA_LOADENS4_14ComposedLayoutINS4_7SwizzleILi3ELi4ELi3EEENS4_18smem_ptr_flag_bitsILi16EEENSU_INS5_IJSF_NSA_ILi8EEEEEENS5_IJSB_SF_EEEEEEEvNS4_8identityES11_NS12_IS14_S16_NSU_INS5_IJS17_SF_EEENS5_IJSF_SB_EEEEEEEvS1C_EENS_8epilogue10collective6detail29Sm90TmaWarpSpecializedAdapterINS1J_15DefaultEpilogueISI_SK_SK_NS1I_6thread17LinearCombinationISI_Li1EffLNS1N_9ScaleType4KindE0ELNS_15FloatRoundStyleE2ESI_EENS1_15EpilogueDefaultEEEEEvvEEEEvNT_6ParamsE,"",@"SHT_CUDA_INFO"
	.sectionflags	@""
	.align	4


	//----- nvinfo : EIATTR_CUDA_API_VERSION
	.align		4
        /*0000*/ 	.byte	0x04, 0x37
        /*0002*/ 	.short	(.L_21 - .L_20)
.L_20:
        /*0004*/ 	.word	0x00000082


	//----- nvinfo : EIATTR_KPARAM_INFO
	.align		4
.L_21:
        /*0008*/ 	.byte	0x04, 0x17
        /*000a*/ 	.short	(.L_23 - .L_22)
.L_22:
        /*000c*/ 	.word	0x00000000
        /*0010*/ 	.short	0x0000
        /*0012*/ 	.short	0x0070
        /*0014*/ 	.byte	0x00, 0xf0, 0x01, 0x10


	//----- nvinfo : EIATTR_SPARSE_MMA_MASK
	.align		4
.L_23:
        /*0018*/ 	.byte	0x03, 0x50
        /*001a*/ 	.short	0x0000


	//----- nvinfo : EIATTR_MAXREG_COUNT
	.align		4
        /*001c*/ 	.byte	0x03, 0x1b
        /*001e*/ 	.short	0x00a8


	//----- nvinfo : EIATTR_NUM_BARRIERS
	.align		4
        /*0020*/ 	.byte	0x02, 0x4c
        /*0022*/ 	.byte	0x01
	.zero		1


	//----- nvinfo : EIATTR_EXTERNS
	.align		4
        /*0024*/ 	.byte	0x04, 0x0f
        /*0026*/ 	.short	(.L_25 - .L_24)


	//   ....[0]....
	.align		4
.L_24:
        /*0028*/ 	.word	index@(__assertfail)


	//----- nvinfo : EIATTR_ANNOTATIONS
	.align		4
.L_25:
        /*002c*/ 	.byte	0x04, 0x55
        /*002e*/ 	.short	(.L_27 - .L_26)


	//   ....[0]....
.L_26:
        /*0030*/ 	.word	0x00000001
        /*0034*/ 	.byte	0xf0, 0x0a, 0x00, 0x00, 0x01, 0x00, 0x00, 0x00, 0xd0, 0x9c, 0x00, 0x00, 0x01, 0x00, 0x00, 0x00
        /*0044*/ 	.byte	0xe0, 0xa8, 0x00, 0x00


	//----- nvinfo : EIATTR_MERCURY_ISA_VERSION
	.align		4
.L_27:
        /*0048*/ 	.byte	0x03, 0x5f
        /*004a*/ 	.short	0x0101


	//----- nvinfo : EIATTR_INT_WARP_WIDE_INSTR_OFFSETS
	.align		4
        /*004c*/ 	.byte	0x04, 0x31
        /*004e*/ 	.short	(.L_29 - .L_28)


	//   ....[0]....
.L_28:
        /*0050*/ 	.word	0x00000400


	//   ....[1]....
        /*0054*/ 	.word	0x00000420


	//   ....[2]....
        /*0058*/ 	.word	0x000004a0


	//   ....[3]....
        /*005c*/ 	.word	0x000004b0


	//   ....[4]....
        /*0060*/ 	.word	0x000004c0


	//   ....[5]....
        /*0064*/ 	.word	0x000004e0


	//   ....[6]....
        /*0068*/ 	.word	0x00000570


	//   ....[7]....
        /*006c*/ 	.word	0x00000590


	//----- nvinfo : EIATTR_COOP_GROUP_MASK_REGIDS
	.align		4
.L_29:
        /*0070*/ 	.byte	0x04, 0x29
        /*0072*/ 	.short	(.L_31 - .L_30)


	//   ....[0]....
.L_30:
        /*0074*/ 	.word	0xffffffff


	//   ....[1]....
        /*0078*/ 	.word	0xffffffff


	//   ....[2]....
        /*007c*/ 	.word	0xffffffff


	//   ....[3]....
        /*0080*/ 	.word	0xffffffff


	//   ....[4]....
        /*0084*/ 	.word	0xffffffff


	//   ....[5]....
        /*0088*/ 	.word	0xffffffff


	//----- nvinfo : EIATTR_COOP_GROUP_INSTR_OFFSETS
	.align		4
.L_31:
        /*008c*/ 	.byte	0x04, 0x28
        /*008e*/ 	.short	(.L_33 - .L_32)


	//   ....[0]....
.L_32:
        /*0090*/ 	.word	0x00000070


	//   ....[1]....
        /*0094*/ 	.word	0x00000080


	//   ....[2]....
        /*0098*/ 	.word	0x00000140


	//   ....[3]....
        /*009c*/ 	.word	0x000002f0


	//   ....[4]....
        /*00a0*/ 	.word	0x00000330


	//   ....[5]....
        /*00a4*/ 	.word	0x00000380


	//----- nvinfo : EIATTR_REG_RECONFIG
	.align		4
.L_33:
        /*00a8*/ 	.byte	0x01, 0x54
	.zero		2


	//----- nvinfo : EIATTR_SYSCALL_OFFSETS
	.align		4
        /*00ac*/ 	.byte	0x04, 0x46
        /*00ae*/ 	.short	(.L_35 - .L_34)


	//   ....[0]....
.L_34:
        /*00b0*/ 	.word	0x000015a0


	//----- nvinfo : EIATTR_MBARRIER_INSTR_OFFSETS
	.align		4
.L_35:
        /*00b4*/ 	.byte	0x04, 0x39
        /*00b6*/ 	.short	(.L_37 - .L_36)


	//   ....[0]....
.L_36:
        /*00b8*/ 	.word	0x00000240
        /*00bc*/ 	.word	0x000000ff
        /*00c0*/ 	.word	0x00000000
        /*00c4*/ 	.short	0x0100
        /*00c6*/ 	.byte	0x08
	.zero		1


	//   ....[1]....
        /*00c8*/ 	.word	0x00000250
        /*00cc*/ 	.word	0x000000ff
        /*00d0*/ 	.word	0x00000028
        /*00d4*/ 	.short	0x0100
        /*00d6*/ 	.byte	0x08
	.zero		1


	//   ....[2]....
        /*00d8*/ 	.word	0x00000260
        /*00dc*/ 	.word	0x000000ff
        /*00e0*/ 	.word	0x00000008
        /*00e4*/ 	.short	0x0100
        /*00e6*/ 	.byte	0x08
	.zero		1


	//   ....[3]....
        /*00e8*/ 	.word	0x00000270
        /*00ec*/ 	.word	0x000000ff
        /*00f0*/ 	.word	0x00000030
        /*00f4*/ 	.short	0x0100
        /*00f6*/ 	.byte	0x08
	.zero		1


	//   ....[4]....
        /*00f8*/ 	.word	0x00000280
        /*00fc*/ 	.word	0x000000ff
        /*0100*/ 	.word	0x00000010
        /*0104*/ 	.short	0x0100
        /*0106*/ 	.byte	0x08
	.zero		1


	//   ....[5]....
        /*0108*/ 	.word	0x00000290
        /*010c*/ 	.word	0x000000ff
        /*0110*/ 	.word	0x00000038
        /*0114*/ 	.short	0x0100
        /*0116*/ 	.byte	0x08
	.zero		1


	//   ....[6]....
        /*0118*/ 	.word	0x000002a0
        /*011c*/ 	.word	0x000000ff
        /*0120*/ 	.word	0x00000018
        /*0124*/ 	.short	0x0100
        /*0126*/ 	.byte	0x08
	.zero		1


	//   ....[7]....
        /*0128*/ 	.word	0x000002b0
        /*012c*/ 	.word	0x000000ff
        /*0130*/ 	.word	0x00000040
        /*0134*/ 	.short	0x0100
        /*0136*/ 	.byte	0x08
	.zero		1


	//   ....[8]....
        /*0138*/ 	.word	0x000002c0
        /*013c*/ 	.word	0x000000ff
        /*0140*/ 	.word	0x00000020
        /*0144*/ 	.short	0x0100
        /*0146*/ 	.byte	0x08
	.zero		1


	//   ....[9]....
        /*0148*/ 	.word	0x000002d0
        /*014c*/ 	.word	0x000000ff
        /*0150*/ 	.word	0x00000048
        /*0154*/ 	.short	0x0100
        /*0156*/ 	.byte	0x08
	.zero		1


	//   ....[10]....
        /*0158*/ 	.word	0x000005d0
        /*015c*/ 	.word	0x000000ff
        /*0160*/ 	.word	0x00000080
        /*0164*/ 	.short	0x0100
        /*0166*/ 	.byte	0x08
	.zero		1


	//   ....[11]....
        /*0168*/ 	.word	0x00000640
        /*016c*/ 	.word	0x000000ff
        /*0170*/ 	.word	0x00000088
        /*0174*/ 	.short	0x0100
        /*0176*/ 	.byte	0x08
	.zero		1


	//   ....[12]....
        /*0178*/ 	.word	0x00000660
        /*017c*/ 	.word	0x000000ff
        /*0180*/ 	.word	0x00000060
        /*0184*/ 	.short	0x0100
        /*0186*/ 	.byte	0x09
	.zero		1


	//   ....[13]....
        /*0188*/ 	.word	0x00000670
        /*018c*/ 	.word	0x000000ff
        /*0190*/ 	.word	0x00000068
        /*0194*/ 	.short	0x0100
        /*0196*/ 	.byte	0x09
	.zero		1


	//   ....[14]....
        /*0198*/ 	.word	0x00000680
        /*019c*/ 	.word	0x000000ff
        /*01a0*/ 	.word	0x00000070
        /*01a4*/ 	.short	0x0100
        /*01a6*/ 	.byte	0x09
	.zero		1


	//   ....[15]....
        /*01a8*/ 	.word	0x00000690
        /*01ac*/ 	.word	0x000000ff
        /*01b0*/ 	.word	0x00000078
        /*01b4*/ 	.short	0x0100
        /*01b6*/ 	.byte	0x09
	.zero		1


	//   ....[16]....
        /*01b8*/ 	.word	0x00001480
        /*01bc*/ 	.word	0x0000009d
        /*01c0*/ 	.word	0x00000000
        /*01c4*/ 	.short	0x010a
        /*01c6*/ 	.byte	0x2a
	.zero		1


	//   ....[17]....
        /*01c8*/ 	.word	0x00001620
        /*01cc*/ 	.word	0x00000003
        /*01d0*/ 	.word	0x00000000
        /*01d4*/ 	.short	0x010a
        /*01d6*/ 	.byte	0x3f
	.zero		1


	//   ....[18]....
        /*01d8*/ 	.word	0x00001680
        /*01dc*/ 	.word	0x00000003
        /*01e0*/ 	.word	0x00000000
        /*01e4*/ 	.short	0x010a
        /*01e6*/ 	.byte	0x3f
	.zero		1


	//   ....[19]....
        /*01e8*/ 	.word	0x00001a00
        /*01ec*/ 	.word	0x000000ff
        /*01f0*/ 	.word	0x00000000
        /*01f4*/ 	.short	0x010a
        /*01f6*/ 	.byte	0x04
	.zero		1


	//   ....[20]....
        /*01f8*/ 	.word	0x00001a40
        /*01fc*/ 	.word	0x000000ff
        /*0200*/ 	.word	0x00000000
        /*0204*/ 	.short	0x010a
        /*0206*/ 	.byte	0x04
	.zero		1


	//   ....[21]....
        /*0208*/ 	.word	0x00001cd0
        /*020c*/ 	.word	0x000000ff
        /*0210*/ 	.word	0x00000000
        /*0214*/ 	.short	0x0101
        /*0216*/ 	.byte	0x04
	.zero		1


	//   ....[22]....
        /*0218*/ 	.word	0x00001dc0
        /*021c*/ 	.word	0x0000009e
        /*0220*/ 	.word	0x00000000
        /*0224*/ 	.short	0x0101
        /*0226*/ 	.byte	0x2d
	.zero		1


	//   ....[23]....
        /*0228*/ 	.word	0x00001e90
        /*022c*/ 	.word	0x000000ff
        /*0230*/ 	.word	0x00000000
        /*0234*/ 	.short	0x0101
        /*0236*/ 	.byte	0x06
	.zero		1


	//   ....[24]....
        /*0238*/ 	.word	0x00001f40
        /*023c*/ 	.word	0x0000009d
        /*0240*/ 	.word	0x00000010
        /*0244*/ 	.short	0x010a
        /*0246*/ 	.byte	0x2a
	.zero		1


	//   ....[25]....
        /*0248*/ 	.word	0x00009cf0
        /*024c*/ 	.word	0x000000a0
        /*0250*/ 	.word	0x00000000
        /*0254*/ 	.short	0x0101
        /*0256*/ 	.byte	0x2d
	.zero		1


	//   ....[26]....
        /*0258*/ 	.word	0x0000a650
        /*025c*/ 	.word	0x0000000a
        /*0260*/ 	.word	0x00000028
        /*0264*/ 	.short	0x010a
        /*0266*/ 	.byte	0x3f
	.zero		1


	//   ....[27]....
        /*0268*/ 	.word	0x0000a9f0
        /*026c*/ 	.word	0x00000005
        /*0270*/ 	.word	0x00000088
        /*0274*/ 	.short	0x0101
        /*0276*/ 	.byte	0x3f
	.zero		1


	//   ....[28]....
        /*0278*/ 	.word	0x0000b170
        /*027c*/ 	.word	0x00000009
        /*0280*/ 	.word	0x00000000
        /*0284*/ 	.short	0x010a
        /*0286*/ 	.byte	0x3f
	.zero		1


	//   ....[29]....
        /*0288*/ 	.word	0x0000b1f0
        /*028c*/ 	.word	0x00000008
        /*0290*/ 	.word	0x00000000
        /*0294*/ 	.short	0x010a
        /*0296*/ 	.byte	0x3f
	.zero		1


	//   ....[30]....
        /*0298*/ 	.word	0x0000b280
        /*029c*/ 	.word	0x00000009
        /*02a0*/ 	.word	0x00000000
        /*02a4*/ 	.short	0x010a
        /*02a6*/ 	.byte	0x3f
	.zero		1


	//   ....[31]....
        /*02a8*/ 	.word	0x0000b310
        /*02ac*/ 	.word	0x00000006
        /*02b0*/ 	.word	0x00000000
        /*02b4*/ 	.short	0x010a
        /*02b6*/ 	.byte	0x3f
	.zero		1


	//   ....[32]....
        /*02b8*/ 	.word	0x0000b3a0
        /*02bc*/ 	.word	0x00000003
        /*02c0*/ 	.word	0x00000000
        /*02c4*/ 	.short	0x010a
        /*02c6*/ 	.byte	0x3f
	.zero		1


	//   ....[33]....
        /*02c8*/ 	.word	0x0000b400
        /*02cc*/ 	.word	0x0000009f
        /*02d0*/ 	.word	0x00000000
        /*02d4*/ 	.short	0x010a
        /*02d6*/ 	.byte	0x3f
	.zero		1


	//   ....[34]....
        /*02d8*/ 	.word	0x0000b450
        /*02dc*/ 	.word	0x00000003
        /*02e0*/ 	.word	0x00000000
        /*02e4*/ 	.short	0x010a
        /*02e6*/ 	.byte	0x3f
	.zero		1


	//   ....[35]....
        /*02e8*/ 	.word	0x0000b4b0
        /*02ec*/ 	.word	0x00000004
        /*02f0*/ 	.word	0x00000000
        /*02f4*/ 	.short	0x010a
        /*02f6*/ 	.byte	0x3f
	.zero		1


	//   ....[36]....
        /*02f8*/ 	.word	0x0000b500
        /*02fc*/ 	.word	0x0000009f
        /*0300*/ 	.word	0x00000010
        /*0304*/ 	.short	0x010a
        /*0306*/ 	.byte	0x3f
	.zero		1


	//   ....[37]....
        /*0308*/ 	.word	0x0000b5d0
        /*030c*/ 	.word	0x0000000a
        /*0310*/ 	.word	0x00000028
        /*0314*/ 	.short	0x010a
        /*0316*/ 	.byte	0x3f
	.zero		1


	//   ....[38]....
        /*0318*/ 	.word	0x0000b6a0
        /*031c*/ 	.word	0x00000009
        /*0320*/ 	.word	0x00000000
        /*0324*/ 	.short	0x010a
        /*0326*/ 	.byte	0x3f
	.zero		1


	//   ....[39]....
        /*0328*/ 	.word	0x0000b6f0
        /*032c*/ 	.word	0x00000008
        /*0330*/ 	.word	0x00000000
        /*0334*/ 	.short	0x010a
        /*0336*/ 	.byte	0x3f
	.zero		1


	//   ....[40]....
        /*0338*/ 	.word	0x0000b740
        /*033c*/ 	.word	0x00000009
        /*0340*/ 	.word	0x00000000
        /*0344*/ 	.short	0x010a
        /*0346*/ 	.byte	0x3f
	.zero		1


	//   ....[41]....
        /*0348*/ 	.word	0x0000b790
        /*034c*/ 	.word	0x00000006
        /*0350*/ 	.word	0x00000000
        /*0354*/ 	.short	0x010a
        /*0356*/ 	.byte	0x3f
	.zero		1


	//----- nvinfo : EIATTR_NUM_MBARRIERS
	.align		4
.L_37:
        /*0358*/ 	.byte	0x03, 0x38
        /*035a*/ 	.short	0x0010


	//----- nvinfo : EIATTR_EXIT_INSTR_OFFSETS
	.align		4
        /*035c*/ 	.byte	0x04, 0x1c
        /*035e*/ 	.short	(.L_39 - .L_38)


	//   ....[0]....
.L_38:
        /*0360*/ 	.word	0x000011a0


	//   ....[1]....
        /*0364*/ 	.word	0x00001200


	//   ....[2]....
        /*0368*/ 	.word	0x0000a380


	//   ....[3]....
        /*036c*/ 	.word	0x0000a3b0


	//   ....[4]....
        /*0370*/ 	.word	0x0000b3f0


	//----- nvinfo : EIATTR_MAX_THREADS
	.align		4
.L_39:
        /*0374*/ 	.byte	0x04, 0x05
        /*0376*/ 	.short	(.L_41 - .L_40)
.L_40:
        /*0378*/ 	.word	0x00000180
        /*037c*/ 	.word	0x00000001
        /*0380*/ 	.word	0x00000001


	//----- nvinfo : EIATTR_CRS_STACK_SIZE
	.align		4
.L_41:
        /*0384*/ 	.byte	0x04, 0x1e
        /*0386*/ 	.short	(.L_43 - .L_42)
.L_42:
        /*0388*/ 	.word	0x00000000


	//----- nvinfo : EIATTR_CBANK_PARAM_SIZE
	.align		4
.L_43:
        /*038c*/ 	.byte	0x03, 0x19
        /*038e*/ 	.short	0x0470


	//----- nvinfo : EIATTR_PARAM_CBANK
	.align		4
        /*0390*/ 	.byte	0x04, 0x0a
        /*0392*/ 	.short	(.L_45 - .L_44)
	.align		4
.L_44:
        /*0394*/ 	.word	index@(.nv.constant0._ZN7cutlass13device_kernelINS_4gemm6kernel13GemmUniversalIN4cute5tupleIJiiiiEEENS1_10collective13CollectiveMmaINS1_34MainloopSm90TmaGmmaWarpSpecializedILi5ENS5_IJNS4_1CILi1EEESB_SB_EEENS1_32KernelTmaWarpSpecializedPingpongEEENS5_IJNSA_ILi64EEENSA_ILi256EEESF_EEENS_10bfloat16_tENS5_IJSB_llEEESI_NS5_IJlSB_lEEENS4_8TiledMMAINS4_8MMA_AtomIJNS4_4SM904GMMA28MMA_64x256x16_F32BF16BF16_SSILNSO_5MajorE1ELSQ_0ELNSO_7ScaleInE1ELSR_1EEEEEENS4_6LayoutISC_NS5_IJNSA_ILi0EEESV_SV_EEEEENS5_IJNS4_10UnderscoreESY_SY_EEEEENS4_13SM90_TMA_LOADENS4_14ComposedLayoutINS4_7SwizzleILi3ELi4ELi3EEENS4_18smem_ptr_flag_bitsILi16EEENSU_INS5_IJSF_NSA_ILi8EEEEEENS5_IJSB_SF_EEEEEEEvNS4_8identityES11_NS12_IS14_S16_NSU_INS5_IJS17_SF_EEENS5_IJSF_SB_EEEEEEEvS1C_EENS_8epilogue10collective6detail29Sm90TmaWarpSpecializedAdapterINS1J_15DefaultEpilogueISI_SK_SK_NS1I_6thread17LinearCombinationISI_Li1EffLNS1N_9ScaleType4KindE0ELNS_15FloatRoundStyleE2ESI_EENS1_15EpilogueDefaultEEEEEvvEEEEvNT_6ParamsE)
        /*0398*/ 	.short	0x0210
        /*039a*/ 	.short	0x0470


	//----- nvinfo : EIATTR_SW_WAR
	.align		4
.L_45:
        /*039c*/ 	.byte	0x04, 0x36
        /*039e*/ 	.short	(.L_47 - .L_46)
.L_46:
        /*03a0*/ 	.word	0x00000008
.L_47:


//--------------------- .nv.callgraph             --------------------------
	.section	.nv.callgraph,"",@"SHT_CUDA_CALLGRAPH"
	.align	4
	.sectionentsize	8
	.align		4
        /*0000*/ 	.word	0x00000000
	.align		4
        /*0004*/ 	.word	0xffffffff
	.align		4
        /*0008*/ 	.word	index@(_ZN7cutlass13device_kernelINS_4gemm6kernel13GemmUniversalIN4cute5tupleIJiiiiEEENS1_10collective13CollectiveMmaINS1_34MainloopSm90TmaGmmaWarpSpecializedILi5ENS5_IJNS4_1CILi1EEESB_SB_EEENS1_32KernelTmaWarpSpecializedPingpongEEENS5_IJNSA_ILi64EEENSA_ILi256EEESF_EEENS_10bfloat16_tENS5_IJSB_llEEESI_NS5_IJlSB_lEEENS4_8TiledMMAINS4_8MMA_AtomIJNS4_4SM904GMMA28MMA_64x256x16_F32BF16BF16_SSILNSO_5MajorE1ELSQ_0ELNSO_7ScaleInE1ELSR_1EEEEEENS4_6LayoutISC_NS5_IJNSA_ILi0EEESV_SV_EEEEENS5_IJNS4_10UnderscoreESY_SY_EEEEENS4_13SM90_TMA_LOADENS4_14ComposedLayoutINS4_7SwizzleILi3ELi4ELi3EEENS4_18smem_ptr_flag_bitsILi16EEENSU_INS5_IJSF_NSA_ILi8EEEEEENS5_IJSB_SF_EEEEEEEvNS4_8identityES11_NS12_IS14_S16_NSU_INS5_IJS17_SF_EEENS5_IJSF_SB_EEEEEEEvS1C_EENS_8epilogue10collective6detail29Sm90TmaWarpSpecializedAdapterINS1J_15DefaultEpilogueISI_SK_SK_NS1I_6thread17LinearCombinationISI_Li1EffLNS1N_9ScaleType4KindE0ELNS_15FloatRoundStyleE2ESI_EENS1_15EpilogueDefaultEEEEEvvEEEEvNT_6ParamsE)
	.align		4
        /*000c*/ 	.word	index@(__assertfail)
	.align		4
        /*0010*/ 	.word	0x00000000
	.align		4
        /*0014*/ 	.word	0xfffffffe
	.align		4
        /*0018*/ 	.word	0x00000000
	.align		4
        /*001c*/ 	.word	0xfffffffd
	.align		4
        /*0020*/ 	.word	0x00000000
	.align		4
        /*0024*/ 	.word	0xfffffffc


//--------------------- .nv.constant4             --------------------------
	.section	.nv.constant4,"a",@progbits
	.align	8
	.align		8
.nv.constant4:
        /*0000*/ 	.dword	__assertfail
	.align		8
        /*0008*/ 	.dword	__unnamed_1
	.align		8
        /*0010*/ 	.dword	_ZN40_INTERNAL_a9e00834_4_k_cu_15c344b7_203084cuda3std3__45__cpo5beginE
	.align		8
        /*0018*/ 	.dword	_ZN40_INTERNAL_a9e00834_4_k_cu_15c344b7_203084cuda3std3__45__cpo3endE
	.align		8
        /*0020*/ 	.dword	_ZN40_INTERNAL_a9e00834_4_k_cu_15c344b7_203084cuda3std3__45__cpo6cbeginE
	.align		8
        /*0028*/ 	.dword	_ZN40_INTERNAL_a9e00834_4_k_cu_15c344b7_203084cuda3std3__45__cpo4cendE
	.align		8
        /*0030*/ 	.dword	_ZN40_INTERNAL_a9e00834_4_k_cu_15c344b7_203084cuda3std3__442_GLOBAL__N__a9e00834_4_k_cu_15c344b7_203086ignoreE
	.align		8
        /*0038*/ 	.dword	_ZN40_INTERNAL_a9e00834_4_k_cu_15c344b7_203084cuda3std3__419piecewise_constructE
	.align		8
        /*0040*/ 	.dword	_ZN40_INTERNAL_a9e00834_4_k_cu_15c344b7_203084cuda3std3__48in_placeE
	.align		8
        /*0048*/ 	.dword	_ZN40_INTERNAL_a9e00834_4_k_cu_15c344b7_203084cuda3std6ranges3__45__cpo4swapE
	.align		8
        /*0050*/ 	.dword	_ZN40_INTERNAL_a9e00834_4_k_cu_15c344b7_203084cuda3std6ranges3__45__cpo9iter_moveE
	.align		8
        /*0058*/ 	.dword	_ZN40_INTERNAL_a9e00834_4_k_cu_15c344b7_203084cute7productE
	.align		8
        /*0060*/ 	.dword	_ZN40_INTERNAL_a9e00834_4_k_cu_15c344b7_203084cute1_E
	.align		8
        /*0068*/ 	.dword	$str$22
	.align		8
        /*0070*/ 	.dword	$str$23


//--------------------- .text._ZN7cutlass13device_kernelINS_4gemm6kernel13GemmUniversalIN4cute5tupleIJiiiiEEENS1_10collective13CollectiveMmaINS1_34MainloopSm90TmaGmmaWarpSpecializedILi5ENS5_IJNS4_1CILi1EEESB_SB_EEENS1_32KernelTmaWarpSpecializedPingpongEEENS5_IJNSA_ILi64EEENSA_ILi256EEESF_EEENS_10bfloat16_tENS5_IJSB_llEEESI_NS5_IJlSB_lEEENS4_8TiledMMAINS4_8MMA_AtomIJNS4_4SM904GMMA28MMA_64x256x16_F32BF16BF16_SSILNSO_5MajorE1ELSQ_0ELNSO_7ScaleInE1ELSR_1EEEEEENS4_6LayoutISC_NS5_IJNSA_ILi0EEESV_SV_EEEEENS5_IJNS4_10UnderscoreESY_SY_EEEEENS4_13SM90_TMA_LOADENS4_14ComposedLayoutINS4_7SwizzleILi3ELi4ELi3EEENS4_18smem_ptr_flag_bitsILi16EEENSU_INS5_IJSF_NSA_ILi8EEEEEENS5_IJSB_SF_EEEEEEEvNS4_8identityES11_NS12_IS14_S16_NSU_INS5_IJS17_SF_EEENS5_IJSF_SB_EEEEEEEvS1C_EENS_8epilogue10collective6detail29Sm90TmaWarpSpecializedAdapterINS1J_15DefaultEpilogueISI_SK_SK_NS1I_6thread17LinearCombinationISI_Li1EffLNS1N_9ScaleType4KindE0ELNS_15FloatRoundStyleE2ESI_EENS1_15EpilogueDefaultEEEEEvvEEEEvNT_6ParamsE --------------------------
	.section	.text._ZN7cutlass13device_kernelINS_4gemm6kernel13GemmUniversalIN4cute5tupleIJiiiiEEENS1_10collective13CollectiveMmaINS1_34MainloopSm90TmaGmmaWarpSpecializedILi5ENS5_IJNS4_1CILi1EEESB_SB_EEENS1_32KernelTmaWarpSpecializedPingpongEEENS5_IJNSA_ILi64EEENSA_ILi256EEESF_EEENS_10bfloat16_tENS5_IJSB_llEEESI_NS5_IJlSB_lEEENS4_8TiledMMAINS4_8MMA_AtomIJNS4_4SM904GMMA28MMA_64x256x16_F32BF16BF16_SSILNSO_5MajorE1ELSQ_0ELNSO_7ScaleInE1ELSR_1EEEEEENS4_6LayoutISC_NS5_IJNSA_ILi0EEESV_SV_EEEEENS5_IJNS4_10UnderscoreESY_SY_EEEEENS4_13SM90_TMA_LOADENS4_14ComposedLayoutINS4_7SwizzleILi3ELi4ELi3EEENS4_18smem_ptr_flag_bitsILi16EEENSU_INS5_IJSF_NSA_ILi8EEEEEENS5_IJSB_SF_EEEEEEEvNS4_8identityES11_NS12_IS14_S16_NSU_INS5_IJS17_SF_EEENS5_IJSF_SB_EEEEEEEvS1C_EENS_8epilogue10collective6detail29Sm90TmaWarpSpecializedAdapterINS1J_15DefaultEpilogueISI_SK_SK_NS1I_6thread17LinearCombinationISI_Li1EffLNS1N_9ScaleType4KindE0ELNS_15FloatRoundStyleE2ESI_EENS1_15EpilogueDefaultEEEEEvvEEEEvNT_6ParamsE,"ax",@progbits
	.align	128
.text._ZN7cutlass13device_kernelINS_4gemm6kernel13GemmUniversalIN4cute5tupleIJiiiiEEENS1_10collective13CollectiveMmaINS1_34MainloopSm90TmaGmmaWarpSpecializedILi5ENS5_IJNS4_1CILi1EEESB_SB_EEENS1_32KernelTmaWarpSpecializedPingpongEEENS5_IJNSA_ILi64EEENSA_ILi256EEESF_EEENS_10bfloat16_tENS5_IJSB_llEEESI_NS5_IJlSB_lEEENS4_8TiledMMAINS4_8MMA_AtomIJNS4_4SM904GMMA28MMA_64x256x16_F32BF16BF16_SSILNSO_5MajorE1ELSQ_0ELNSO_7ScaleInE1ELSR_1EEEEEENS4_6LayoutISC_NS5_IJNSA_ILi0EEESV_SV_EEEEENS5_IJNS4_10UnderscoreESY_SY_EEEEENS4_13SM90_TMA_LOADENS4_14ComposedLayoutINS4_7SwizzleILi3ELi4ELi3EEENS4_18smem_ptr_flag_bitsILi16EEENSU_INS5_IJSF_NSA_ILi8EEEEEENS5_IJSB_SF_EEEEEEEvNS4_8identityES11_NS12_IS14_S16_NSU_INS5_IJS17_SF_EEENS5_IJSF_SB_EEEEEEEvS1C_EENS_8epilogue10collective6detail29Sm90TmaWarpSpecializedAdapterINS1J_15DefaultEpilogueISI_SK_SK_NS1I_6thread17LinearCombinationISI_Li1EffLNS1N_9ScaleType4KindE0ELNS_15FloatRoundStyleE2ESI_EENS1_15EpilogueDefaultEEEEEvvEEEEvNT_6ParamsE:
        .type           _ZN7cutlass13device_kernelINS_4gemm6kernel13GemmUniversalIN4cute5tupleIJiiiiEEENS1_10collective13CollectiveMmaINS1_34MainloopSm90TmaGmmaWarpSpecializedILi5ENS5_IJNS4_1CILi1EEESB_SB_EEENS1_32KernelTmaWarpSpecializedPingpongEEENS5_IJNSA_ILi64EEENSA_ILi256EEESF_EEENS_10bfloat16_tENS5_IJSB_llEEESI_NS5_IJlSB_lEEENS4_8TiledMMAINS4_8MMA_AtomIJNS4_4SM904GMMA28MMA_64x256x16_F32BF16BF16_SSILNSO_5MajorE1ELSQ_0ELNSO_7ScaleInE1ELSR_1EEEEEENS4_6LayoutISC_NS5_IJNSA_ILi0EEESV_SV_EEEEENS5_IJNS4_10UnderscoreESY_SY_EEEEENS4_13SM90_TMA_LOADENS4_14ComposedLayoutINS4_7SwizzleILi3ELi4ELi3EEENS4_18smem_ptr_flag_bitsILi16EEENSU_INS5_IJSF_NSA_ILi8EEEEEENS5_IJSB_SF_EEEEEEEvNS4_8identityES11_NS12_IS14_S16_NSU_INS5_IJS17_SF_EEENS5_IJSF_SB_EEEEEEEvS1C_EENS_8epilogue10collective6detail29Sm90TmaWarpSpecializedAdapterINS1J_15DefaultEpilogueISI_SK_SK_NS1I_6thread17LinearCombinationISI_Li1EffLNS1N_9ScaleType4KindE0ELNS_15FloatRoundStyleE2ESI_EENS1_15EpilogueDefaultEEEEEvvEEEEvNT_6ParamsE,@function
        .size           _ZN7cutlass13device_kernelINS_4gemm6kernel13GemmUniversalIN4cute5tupleIJiiiiEEENS1_10collective13CollectiveMmaINS1_34MainloopSm90TmaGmmaWarpSpecializedILi5ENS5_IJNS4_1CILi1EEESB_SB_EEENS1_32KernelTmaWarpSpecializedPingpongEEENS5_IJNSA_ILi64EEENSA_ILi256EEESF_EEENS_10bfloat16_tENS5_IJSB_llEEESI_NS5_IJlSB_lEEENS4_8TiledMMAINS4_8MMA_AtomIJNS4_4SM904GMMA28MMA_64x256x16_F32BF16BF16_SSILNSO_5MajorE1ELSQ_0ELNSO_7ScaleInE1ELSR_1EEEEEENS4_6LayoutISC_NS5_IJNSA_ILi0EEESV_SV_EEEEENS5_IJNS4_10UnderscoreESY_SY_EEEEENS4_13SM90_TMA_LOADENS4_14ComposedLayoutINS4_7SwizzleILi3ELi4ELi3EEENS4_18smem_ptr_flag_bitsILi16EEENSU_INS5_IJSF_NSA_ILi8EEEEEENS5_IJSB_SF_EEEEEEEvNS4_8identityES11_NS12_IS14_S16_NSU_INS5_IJS17_SF_EEENS5_IJSF_SB_EEEEEEEvS1C_EENS_8epilogue10collective6detail29Sm90TmaWarpSpecializedAdapterINS1J_15DefaultEpilogueISI_SK_SK_NS1I_6thread17LinearCombinationISI_Li1EffLNS1N_9ScaleType4KindE0ELNS_15FloatRoundStyleE2ESI_EENS1_15EpilogueDefaultEEEEEvvEEEEvNT_6ParamsE,(.L_x_327 - _ZN7cutlass13device_kernelINS_4gemm6kernel13GemmUniversalIN4cute5tupleIJiiiiEEENS1_10collective13CollectiveMmaINS1_34MainloopSm90TmaGmmaWarpSpecializedILi5ENS5_IJNS4_1CILi1EEESB_SB_EEENS1_32KernelTmaWarpSpecializedPingpongEEENS5_IJNSA_ILi64EEENSA_ILi256EEESF_EEENS_10bfloat16_tENS5_IJSB_llEEESI_NS5_IJlSB_lEEENS4_8TiledMMAINS4_8MMA_AtomIJNS4_4SM904GMMA28MMA_64x256x16_F32BF16BF16_SSILNSO_5MajorE1ELSQ_0ELNSO_7ScaleInE1ELSR_1EEEEEENS4_6LayoutISC_NS5_IJNSA_ILi0EEESV_SV_EEEEENS5_IJNS4_10UnderscoreESY_SY_EEEEENS4_13SM90_TMA_LOADENS4_14ComposedLayoutINS4_7SwizzleILi3ELi4ELi3EEENS4_18smem_ptr_flag_bitsILi16EEENSU_INS5_IJSF_NSA_ILi8EEEEEENS5_IJSB_SF_EEEEEEEvNS4_8identityES11_NS12_IS14_S16_NSU_INS5_IJS17_SF_EEENS5_IJSF_SB_EEEEEEEvS1C_EENS_8epilogue10collective6detail29Sm90TmaWarpSpecializedAdapterINS1J_15DefaultEpilogueISI_SK_SK_NS1I_6thread17LinearCombinationISI_Li1EffLNS1N_9ScaleType4KindE0ELNS_15FloatRoundStyleE2ESI_EENS1_15EpilogueDefaultEEEEEvvEEEEvNT_6ParamsE)
        .other          _ZN7cutlass13device_kernelINS_4gemm6kernel13GemmUniversalIN4cute5tupleIJiiiiEEENS1_10collective13CollectiveMmaINS1_34MainloopSm90TmaGmmaWarpSpecializedILi5ENS5_IJNS4_1CILi1EEESB_SB_EEENS1_32KernelTmaWarpSpecializedPingpongEEENS5_IJNSA_ILi64EEENSA_ILi256EEESF_EEENS_10bfloat16_tENS5_IJSB_llEEESI_NS5_IJlSB_lEEENS4_8TiledMMAINS4_8MMA_AtomIJNS4_4SM904GMMA28MMA_64x256x16_F32BF16BF16_SSILNSO_5MajorE1ELSQ_0ELNSO_7ScaleInE1ELSR_1EEEEEENS4_6LayoutISC_NS5_IJNSA_ILi0EEESV_SV_EEEEENS5_IJNS4_10UnderscoreESY_SY_EEEEENS4_13SM90_TMA_LOADENS4_14ComposedLayoutINS4_7SwizzleILi3ELi4ELi3EEENS4_18smem_ptr_flag_bitsILi16EEENSU_INS5_IJSF_NSA_ILi8EEEEEENS5_IJSB_SF_EEEEEEEvNS4_8identityES11_NS12_IS14_S16_NSU_INS5_IJS17_SF_EEENS5_IJSF_SB_EEEEEEEvS1C_EENS_8epilogue10collective6detail29Sm90TmaWarpSpecializedAdapterINS1J_15DefaultEpilogueISI_SK_SK_NS1I_6thread17LinearCombinationISI_Li1EffLNS1N_9ScaleType4KindE0ELNS_15FloatRoundStyleE2ESI_EENS1_15EpilogueDefaultEEEEEvvEEEEvNT_6ParamsE,@"STO_CUDA_ENTRY STV_DEFAULT"
_ZN7cutlass13device_kernelINS_4gemm6kernel13GemmUniversalIN4cute5tupleIJiiiiEEENS1_10collective13CollectiveMmaINS1_34MainloopSm90TmaGmmaWarpSpecializedILi5ENS5_IJNS4_1CILi1EEESB_SB_EEENS1_32KernelTmaWarpSpecializedPingpongEEENS5_IJNSA_ILi64EEENSA_ILi256EEESF_EEENS_10bfloat16_tENS5_IJSB_llEEESI_NS5_IJlSB_lEEENS4_8TiledMMAINS4_8MMA_AtomIJNS4_4SM904GMMA28MMA_64x256x16_F32BF16BF16_SSILNSO_5MajorE1ELSQ_0ELNSO_7ScaleInE1ELSR_1EEEEEENS4_6LayoutISC_NS5_IJNSA_ILi0EEESV_SV_EEEEENS5_IJNS4_10UnderscoreESY_SY_EEEEENS4_13SM90_TMA_LOADENS4_14ComposedLayoutINS4_7SwizzleILi3ELi4ELi3EEENS4_18smem_ptr_flag_bitsILi16EEENSU_INS5_IJSF_NSA_ILi8EEEEEENS5_IJSB_SF_EEEEEEEvNS4_8identityES11_NS12_IS14_S16_NSU_INS5_IJS17_SF_EEENS5_IJSF_SB_EEEEEEEvS1C_EENS_8epilogue10collective6detail29Sm90TmaWarpSpecializedAdapterINS1J_15DefaultEpilogueISI_SK_SK_NS1I_6thread17LinearCombinationISI_Li1EffLNS1N_9ScaleType4KindE0ELNS_15FloatRoundStyleE2ESI_EENS1_15EpilogueDefaultEEEEEvvEEEEvNT_6ParamsE:
[----:B------:R-:W0:Y:S02]  /*0000*/  LDC R1, c[0x0][0x28] ;  /* 0x00000a00ff017b82 */ /* 0x000e240000000800 */
[----:B0-----:R-:W-:Y:S01]  /*0010*/  VIADD R1, R1, 0xfffffff8 ;  /* 0xfffffff801017836 */ /* 0x001fe20000000000 */
[----:B------:R-:W0:Y:S01]  /*0020*/  S2R R4, SR_TID.X ;  /* 0x0000000000047919 */ /* 0x000e220000002100 */
[----:B------:R-:W-:Y:S01]  /*0030*/  ELECT P0, URZ, PT ;  /* 0x00000000003f782f */ /* 0x000fe20003800000 */
[----:B------:R-:W-:Y:S01]  /*0040*/  BSSY B0, `(.L_x_0) ;  /* 0x000000f000007945 */ /* 0x000fe20003800000 */
[--C-:B0-----:R-:W-:Y:S02]  /*0050*/  SHF.R.U32.HI R0, RZ, 0x5, R4.reuse ;  /* 0x00000005ff007819 */ /* 0x101fe40000011604 */
[----:B------:R-:W-:-:S03]  /*0060*/  SHF.R.U32.HI R5, RZ, 0x7, R4 ;  /* 0x00000007ff057819 */ /* 0x000fc60000011604 */
[----:B------:R-:W0:Y:S04]  /*0070*/  SHFL.IDX PT, R2, R0, RZ, 0x1f ;  /* 0x00001fff00027589 */ /* 0x000e2800000e0000 */
[----:B------:R1:W2:Y:S01]  /*0080*/  SHFL.IDX PT, R8, R5, RZ, 0x1f ;  /* 0x00001fff05087589 */ /* 0x0002a200000e0000 */
[----:B0-----:R-:W-:-:S13]  /*0090*/  ISETP.NE.OR P0, PT, R2, RZ, !P0 ;  /* 0x000000ff0200720c */ /* 0x001fda0004705670 */
[----:B-12---:R-:W-:Y:S05]  /*00a0*/  @P0 BRA `(.L_x_1) ;  /* 0x0000000000200947 */ /* 0x006fea0003800000 */
[----:B------:R-:W-:Y:S02]  /*00b0*/  ULDC.64 UR4, c[0x0][0x198] ;  /* 0x0000660000047ab9 */ /* 0x000fe40000000a00 */
[----:B------:R-:W-:Y:S02]  /*00c0*/  UIADD3 UR6, UP0, UR4, 0xf0, URZ ;  /* 0x000000f004067890 */ /* 0x000fe4000ff1e03f */
[----:B------:R-:W-:Y:S02]  /*00d0*/  UIADD3 UR4, UP1, UR4, 0x1f0, URZ ;  /* 0x000001f004047890 */ /* 0x000fe4000ff3e03f */
[----:B------:R-:W-:Y:S02]  /*00e0*/  UIADD3.X UR7, URZ, UR5, URZ, UP0, !UPT ;  /* 0x000000053f077290 */ /* 0x000fe400087fe43f */
[----:B------:R-:W-:-:S07]  /*00f0*/  UIADD3.X UR5, URZ, UR5, URZ, UP1, !UPT ;  /* 0x000000053f057290 */ /* 0x000fce0008ffe43f */
[----:B------:R0:W-:Y:S02]  /*0100*/  UTMACCTL.PF [UR6] ;  /* 0x00000000060079b9 */ /* 0x0001e40008040000 */
[----:B------:R0:W-:Y:S02]  /*0110*/  UTMACCTL.PF [UR4] ;  /* 0x00000000040079b9 */ /* 0x0001e40008040000 */
[----:B0-----:R-:W-:Y:S01]  /*0120*/  NOP ;  /* 0x0000000000007918 */ /* 0x001fe20000000000 */
.L_x_1:
[----:B------:R-:W-:Y:S05]  /*0130*/  BSYNC B0 ;  /* 0x0000000000007941 */ /* 0x000fea0003800000 */
.L_x_0:
[----:B------:R-:W0:Y:S02]  /*0140*/  SHFL.IDX PT, R3, R0, RZ, 0x1f ;  /* 0x00001fff00037589 */ /* 0x000e2400000e0000 */
[----:B0-----:R-:W-:-:S13]  /*0150*/  ISETP.NE.AND P0, PT, R3, RZ, PT ;  /* 0x000000ff0300720c */ /* 0x001fda0003f05270 */
[----:B------:R-:W-:Y:S05]  /*0160*/  @P0 BRA `(.L_x_2) ;  /* 0x0000000000600947 */ /* 0x000fea0003800000 */
[----:B------:R-:W0:Y:S01]  /*0170*/  S2UR UR8, SR_CgaCtaId ;  /* 0x00000000000879c3 */ /* 0x000e220000008800 */
[----:B------:R-:W-:Y:S01]  /*0180*/  UMOV UR4, 0x400 ;  /* 0x0000040000047882 */ /* 0x000fe20000000000 */
[----:B------:R-:W-:Y:S01]  /*0190*/  UMOV UR5, 0x1 ;  /* 0x0000000100057882 */ /* 0x000fe20000000000 */
[----:B------:R-:W-:Y:S01]  /*01a0*/  UMOV UR6, 0x80 ;  /* 0x0000008000067882 */ /* 0x000fe20000000000 */
[----:B------:R-:W-:Y:S01]  /*01b0*/  ELECT P0, URZ, PT ;  /* 0x00000000003f782f */ /* 0x000fe20003800000 */
[----:B------:R-:W-:-:S04]  /*01c0*/  UIADD3 UR6, -UR6, 0x100000, URZ ;  /* 0x0010000006067890 */ /* 0x000fc8000fffe13f */
[----:B------:R-:W-:Y:S02]  /*01d0*/  USHF.L.U32 UR7, UR6, 0xb, URZ ;  /* 0x0000000b06077899 */ /* 0x000fe4000800063f */
[----:B------:R-:W-:Y:S02]  /*01e0*/  USHF.L.U32 UR6, UR6, 0x1, URZ ;  /* 0x0000000106067899 */ /* 0x000fe4000800063f */
[----:B0-----:R-:W-:Y:S02]  /*01f0*/  ULEA UR8, UR8, UR4, 0x18 ;  /* 0x0000000408087291 */ /* 0x001fe4000f8ec03f */
[----:B------:R-:W-:-:S04]  /*0200*/  UIADD3 UR4, -UR5, 0x100000, URZ ;  /* 0x0010000005047890 */ /* 0x000fc8000fffe13f */
[----:B------:R-:W-:Y:S02]  /*0210*/  USHF.L.U32 UR5, UR4, 0xb, URZ ;  /* 0x0000000b04057899 */ /* 0x000fe4000800063f */
[----:B------:R-:W-:Y:S01]  /*0220*/  USHF.L.U32 UR4, UR4, 0x1, URZ ;  /* 0x0000000104047899 */ /* 0x000fe2000800063f */
[----:B------:R-:W0:Y:S11]  /*0230*/  FENCE.VIEW.ASYNC.S ;  /* 0x00000000000073c6 */ /* 0x000e360000000000 */
[----:B0-----:R0:W1:Y:S01]  /*0240*/  SYNCS.EXCH.64 URZ, [UR8], UR4 ;  /* 0x00000004083f75b2 */ /* 0x0010620008000100 */
[----:B------:R0:W2:Y:S01]  /*0250*/  SYNCS.EXCH.64 URZ, [UR8+0x28], UR6 ;  /* 0x00002806083f75b2 */ /* 0x0000a20008000100 */
[----:B------:R0:W3:Y:S01]  /*0260*/  SYNCS.EXCH.64 URZ, [UR8+0x8], UR4 ;  /* 0x00000804083f75b2 */ /* 0x0000e20008000100 */
[----:B------:R0:W4:Y:S01]  /*0270*/  SYNCS.EXCH.64 URZ, [UR8+0x30], UR6 ;  /* 0x00003006083f75b2 */ /* 0x0001220008000100 */
[----:B------:R0:W0:Y:S01]  /*0280*/  SYNCS.EXCH.64 URZ, [UR8+0x10], UR4 ;  /* 0x00001004083f75b2 */ /* 0x0000220008000100 */
[----:B------:R0:W0:Y:S01]  /*0290*/  SYNCS.EXCH.64 URZ, [UR8+0x38], UR6 ;  /* 0x00003806083f75b2 */ /* 0x0000220008000100 */
[----:B------:R0:W0:Y:S01]  /*02a0*/  SYNCS.EXCH.64 URZ, [UR8+0x18], UR4 ;  /* 0x00001804083f75b2 */ /* 0x0000220008000100 */
[----:B------:R0:W0:Y:S01]  /*02b0*/  SYNCS.EXCH.64 URZ, [UR8+0x40], UR6 ;  /* 0x00004006083f75b2 */ /* 0x0000220008000100 */
[----:B------:R0:W0:Y:S01]  /*02c0*/  SYNCS.EXCH.64 URZ, [UR8+0x20], UR4 ;  /* 0x00002004083f75b2 */ /* 0x0000220008000100 */
[----:B------:R0:W0:Y:S01]  /*02d0*/  SYNCS.EXCH.64 URZ, [UR8+0x48], UR6 ;  /* 0x00004806083f75b2 */ /* 0x0000220008000100 */
[----:B------:R-:W-:Y:S01]  /*02e0*/  NOP ;  /* 0x0000000000007918 */ /* 0x000fe20000000000 */
.L_x_2:
[----:B------:R-:W5:Y:S01]  /*02f0*/  SHFL.IDX PT, R6, R0, RZ, 0x1f ;  /* 0x00001fff00067589 */ /* 0x000f6200000e0000 */
[----:B------:R-:W-:Y:S01]  /*0300*/  ELECT P0, URZ, PT ;  /* 0x00000000003f782f */ /* 0x000fe20003800000 */
[----:B------:R-:W-:Y:S01]  /*0310*/  NOP ;  /* 0x0000000000007918 */ /* 0x000fe20000000000 */
[----:B------:R-:W-:Y:S01]  /*0320*/  ELECT P1, URZ, PT ;  /* 0x00000000003f782f */ /* 0x000fe20003820000 */
[----:B------:R-:W1:Y:S01]  /*0330*/  SHFL.IDX PT, R3, R0, RZ, 0x1f ;  /* 0x00001fff00037589 */ /* 0x000e6200000e0000 */
[----:B0-----:R-:W-:Y:S01]  /*0340*/  UMOV UR4, 0x20 ;  /* 0x0000002000047882 */ /* 0x001fe20000000000 */
[----:B------:R-:W-:Y:S01]  /*0350*/  UMOV UR11, 0x80 ;  /* 0x00000080000b7882 */ /* 0x000fe20000000000 */
[----:B------:R-:W-:Y:S01]  /*0360*/  NOP ;  /* 0x0000000000007918 */ /* 0x000fe20000000000 */
[C---:B------:R-:W-:Y:S01]  /*0370*/  VIADD R33, R8.reuse, 0xffffffff ;  /* 0xffffffff08217836 */ /* 0x040fe20000000000 */
[----:B------:R-:W0:Y:S01]  /*0380*/  SHFL.IDX PT, R5, R5, RZ, 0x1f ;  /* 0x00001fff05057589 */ /* 0x000e2200000e0000 */
[----:B------:R-:W-:Y:S01]  /*0390*/  ULDC.64 UR36, c[0x0][0x208] ;  /* 0x0000820000247ab9 */ /* 0x000fe20000000a00 */
[----:B------:R-:W-:-:S02]  /*03a0*/  ISETP.NE.AND P2, PT, R8, RZ, PT ;  /* 0x000000ff0800720c */ /* 0x000fc40003f45270 */
[----:B------:R-:W-:Y:S02]  /*03b0*/  ISETP.GE.U32.AND P3, PT, R33, 0x2, PT ;  /* 0x000000022100780c */ /* 0x000fe40003f66070 */
[----:B-----5:R-:W-:Y:S02]  /*03c0*/  ISETP.NE.OR P0, PT, R6, RZ, !P0 ;  /* 0x000000ff0600720c */ /* 0x020fe40004705670 */
[----:B-1----:R-:W-:Y:S02]  /*03d0*/  ISETP.NE.OR P1, PT, R3, RZ, !P1 ;  /* 0x000000ff0300720c */ /* 0x002fe40004f25670 */
[----:B------:R-:W-:-:S04]  /*03e0*/  SHF.R.S32.HI R3, RZ, 0x1f, R2 ;  /* 0x0000001fff037819 */ /* 0x000fc80000011402 */
[----:B------:R-:W-:-:S05]  /*03f0*/  LEA.HI R3, R3, R2, RZ, 0x2 ;  /* 0x0000000203037211 */ /* 0x000fca00078f10ff */
[----:B------:R-:W-:Y:S01]  /*0400*/  VOTEU.ALL UP0, P0 ;  /* 0x00000000003f7886 */ /* 0x000fe20000000000 */
[----:B------:R-:W-:Y:S01]  /*0410*/  LOP3.LUT R3, R3, 0xfffffffc, RZ, 0xc0, !PT ;  /* 0xfffffffc03037812 */ /* 0x000fe200078ec0ff */
[----:B------:R-:W-:-:S03]  /*0420*/  VOTEU.ALL UP1, P1 ;  /* 0x00000000003f7886 */ /* 0x000fc60000820000 */
[----:B------:R-:W1:Y:S01]  /*0430*/  @!UP0 S2UR UR7, SR_CgaCtaId ;  /* 0x00000000000789c3 */ /* 0x000e620000008800 */
[----:B------:R-:W-:Y:S01]  /*0440*/  @!UP0 UMOV UR6, 0x400 ;  /* 0x0000040000068882 */ /* 0x000fe20000000000 */
[----:B------:R-:W-:-:S04]  /*0450*/  @!UP0 UIADD3 UR4, -UR4, 0x100000, URZ ;  /* 0x0010000004048890 */ /* 0x000fc8000fffe13f */
[----:B------:R-:W-:Y:S02]  /*0460*/  @!UP0 USHF.L.U32 UR5, UR4, 0xb, URZ ;  /* 0x0000000b04058899 */ /* 0x000fe4000800063f */
[----:B------:R-:W-:Y:S01]  /*0470*/  @!UP0 USHF.L.U32 UR4, UR4, 0x1, URZ ;  /* 0x0000000104048899 */ /* 0x000fe2000800063f */
[----:B------:R-:W-:Y:S01]  /*0480*/  IMAD.IADD R0, R2, 0x1, -R3 ;  /* 0x0000000102007824 */ /* 0x000fe200078e0a03 */
[----:B------:R-:W-:Y:S01]  /*0490*/  @!UP1 UMOV UR9, 0x400 ;  /* 0x0000040000099882 */ /* 0x000fe20000000000 */
[----:B------:R-:W-:Y:S01]  /*04a0*/  VOTEU.ALL UP2, P1 ;  /* 0x00000000003f7886 */ /* 0x000fe20000840000 */
[----:B------:R-:W-:Y:S01]  /*04b0*/  VOTEU.ALL UP3, P1 ;  /* 0x00000000003f7886 */ /* 0x000fe20000860000 */
[----:B------:R-:W-:Y:S01]  /*04c0*/  VOTEU.ALL UP4, P1 ;  /* 0x00000000003f7886 */ /* 0x000fe20000880000 */
[----:B------:R-:W5:Y:S01]  /*04d0*/  @!UP1 S2UR UR10, SR_CgaCtaId ;  /* 0x00000000000a99c3 */ /* 0x000f620000008800 */
[----:B------:R-:W-:Y:S01]  /*04e0*/  VOTEU.ALL UP5, P1 ;  /* 0x00000000003f7886 */ /* 0x000fe200008a0000 */
[----:B------:R-:W-:-:S04]  /*04f0*/  SHF.R.S32.HI R3, RZ, 0x1f, R4 ;  /* 0x0000001fff037819 */ /* 0x000fc80000011404 */
[----:B------:R-:W-:-:S04]  /*0500*/  LEA.HI R3, R3, R4, RZ, 0x7 ;  /* 0x0000000403037211 */ /* 0x000fc800078f38ff */
[----:B------:R-:W-:-:S05]  /*0510*/  LOP3.LUT R3, R3, 0xffffff80, RZ, 0xc0, !PT ;  /* 0xffffff8003037812 */ /* 0x000fca00078ec0ff */
[----:B------:R-:W-:Y:S01]  /*0520*/  IMAD.IADD R3, R4, 0x1, -R3 ;  /* 0x0000000104037824 */ /* 0x000fe200078e0a03 */
[----:B-1----:R-:W-:Y:S02]  /*0530*/  @!UP0 ULEA UR8, UR7, UR6, 0x18 ;  /* 0x0000000607088291 */ /* 0x002fe4000f8ec03f */
[----:B------:R-:W-:-:S04]  /*0540*/  @!UP1 UIADD3 UR6, -UR11, 0x100000, URZ ;  /* 0x001000000b069890 */ /* 0x000fc8000fffe13f */
[----:B------:R-:W-:Y:S02]  /*0550*/  @!UP1 USHF.L.U32 UR7, UR6, 0xb, URZ ;  /* 0x0000000b06079899 */ /* 0x000fe4000800063f */
[----:B------:R-:W-:Y:S01]  /*0560*/  @!UP1 USHF.L.U32 UR6, UR6, 0x1, URZ ;  /* 0x0000000106069899 */ /* 0x000fe2000800063f */
[----:B------:R-:W-:Y:S01]  /*0570*/  VOTEU.ALL UP0, P0 ;  /* 0x00000000003f7886 */ /* 0x000fe20000000000 */
[----:B-----5:R-:W-:Y:S01]  /*0580*/  @!UP1 ULEA UR9, UR10, UR9, 0x18 ;  /* 0x000000090a099291 */ /* 0x020fe2000f8ec03f */
[----:B------:R-:W-:Y:S02]  /*0590*/  VOTEU.ALL UP1, P0 ;  /* 0x00000000003f7886 */ /* 0x000fe40000020000 */
[----:B------:R-:W-:Y:S01]  /*05a0*/  ULDC.64 UR10, c[0x0][0x598] ;  /* 0x00016600000a7ab9 */ /* 0x000fe20000000a00 */
[----:B------:R-:W-:Y:S01]  /*05b0*/  ISETP.NE.AND P0, PT, R0, 0x3, PT ;  /* 0x000000030000780c */ /* 0x000fe20003f05270 */
[----:B------:R-:W1:Y:S02]  /*05c0*/  FENCE.VIEW.ASYNC.S ;  /* 0x00000000000073c6 */ /* 0x000e640000000000 */
[----:B-1----:R1:W2:Y:S01]  /*05d0*/  @!UP0 SYNCS.EXCH.64 URZ, [UR8+0x80], UR4 ;  /* 0x00008004083f85b2 */ /* 0x0022a20008000100 */
[----:B------:R-:W-:-:S02]  /*05e0*/  ISETP.NE.U32.AND P1, PT, RZ, UR10, PT ;  /* 0x0000000aff007c0c */ /* 0x000fc4000bf25070 */
[----:B------:R-:W-:Y:S02]  /*05f0*/  ISETP.EQ.OR P0, PT, R0, RZ, !P0 ;  /* 0x000000ff0000720c */ /* 0x000fe40004702670 */
[----:B------:R-:W-:Y:S02]  /*0600*/  ISETP.NE.AND.EX P1, PT, RZ, UR11, PT, P1 ;  /* 0x0000000bff007c0c */ /* 0x000fe4000bf25310 */
[----:B------:R-:W-:-:S04]  /*0610*/  ISETP.EQ.AND P0, PT, R8, RZ, P0 ;  /* 0x000000ff0800720c */ /* 0x000fc80000702270 */
[----:B------:R-:W-:-:S04]  /*0620*/  SEL R16, RZ, 0x1, !P0 ;  /* 0x00000001ff107807 */ /* 0x000fc80004000000 */
[----:B------:R-:W-:Y:S01]  /*0630*/  SEL R16, R16, 0x2, P3 ;  /* 0x0000000210107807 */ /* 0x000fe20001800000 */
[----:B------:R1:W2:Y:S01]  /*0640*/  @!UP1 SYNCS.EXCH.64 URZ, [UR8+0x88], UR4 ;  /* 0x00008804083f95b2 */ /* 0x0002a20008000100 */
[----:B------:R-:W-:Y:S01]  /*0650*/  NOP ;  /* 0x0000000000007918 */ /* 0x000fe20000000000 */
[----:B------:R1:W2:Y:S01]  /*0660*/  @!UP2 SYNCS.EXCH.64 URZ, [UR9+0x60], UR6 ;  /* 0x00006006093fa5b2 */ /* 0x0002a20008000100 */
[----:B------:R1:W2:Y:S01]  /*0670*/  @!UP3 SYNCS.EXCH.64 URZ, [UR9+0x68], UR6 ;  /* 0x00006806093fb5b2 */ /* 0x0002a20008000100 */
[----:B------:R1:W2:Y:S01]  /*0680*/  @!UP4 SYNCS.EXCH.64 URZ, [UR9+0x70], UR6 ;  /* 0x00007006093fc5b2 */ /* 0x0002a20008000100 */
[----:B------:R1:W2:Y:S01]  /*0690*/  @!UP5 SYNCS.EXCH.64 URZ, [UR9+0x78], UR6 ;  /* 0x00007806093fd5b2 */ /* 0x0002a20008000100 */
[----:B------:R-:W-:Y:S01]  /*06a0*/  NOP ;  /* 0x0000000000007918 */ /* 0x000fe20000000000 */
[----:B--234-:R-:W-:Y:S06]  /*06b0*/  BAR.SYNC.DEFER_BLOCKING 0x0 ;  /* 0x0000000000007b1d */ /* 0x01cfec0000010000 */
[----:B01----:R-:W-:Y:S05]  /*06c0*/  @!P1 BRA `(.L_x_3) ;  /* 0x00000000001c9947 */ /* 0x003fea0003800000 */
[----:B------:R-:W0:Y:S02]  /*06d0*/  LDC.64 R6, c[0x0][0x598] ;  /* 0x00016600ff067b82 */ /* 0x000e240000000a00 */
[----:B0-----:R-:W2:Y:S02]  /*06e0*/  LDG.E.64 R6, desc[UR36][R6.64] ;  /* 0x0000002406067981 */ /* 0x001ea4000c1e1b00 */
[----:B--2---:R-:W-:-:S04]  /*06f0*/  ISETP.NE.U32.AND P0, PT, R6, RZ, PT ;  /* 0x000000ff0600720c */ /* 0x004fc80003f05070 */
[----:B------:R-:W-:-:S13]  /*0700*/  ISETP.NE.AND.EX P0, PT, R7, RZ, PT, P0 ;  /* 0x000000ff0700720c */ /* 0x000fda0003f05300 */
[----:B------:R-:W-:Y:S05]  /*0710*/  @!P0 BRA `(.L_x_3) ;  /* 0x0000000000088947 */ /* 0x000fea0003800000 */
[----:B------:R1:W5:Y:S01]  /*0720*/  LD.E R153, desc[UR36][R6.64] ;  /* 0x0000002406997980 */ /* 0x000362000c101900 */
[----:B------:R-:W-:Y:S05]  /*0730*/  BRA `(.L_x_4) ;  /* 0x0000000000247947 */ /* 0x000fea0003800000 */
.L_x_3:
[----:B------:R-:W-:Y:S02]  /*0740*/  ULDC.64 UR4, c[0x0][0x588] ;  /* 0x0001620000047ab9 */ /* 0x000fe40000000a00 */
[----:B------:R-:W-:-:S04]  /*0750*/  ISETP.NE.U32.AND P0, PT, RZ, UR4, PT ;  /* 0x00000004ff007c0c */ /* 0x000fc8000bf05070 */
[----:B------:R-:W-:-:S13]  /*0760*/  ISETP.NE.AND.EX P0, PT, RZ, UR5, PT, P0 ;  /* 0x00000005ff007c0c */ /* 0x000fda000bf05300 */
[----:B------:R-:W-:Y:S05]  /*0770*/  @!P0 BRA `(.L_x_5) ;  /* 0x00000000000c8947 */ /* 0x000fea0003800000 */
[----:B------:R-:W0:Y:S02]  /*0780*/  LDC.64 R6, c[0x0][0x588] ;  /* 0x00016200ff067b82 */ /* 0x000e240000000a00 */
[----:B0-----:R0:W5:Y:S01]  /*0790*/  LDG.E R153, desc[UR36][R6.64] ;  /* 0x0000002406997981 */ /* 0x001162000c1e1900 */
[----:B------:R-:W-:Y:S05]  /*07a0*/  BRA `(.L_x_4) ;  /* 0x0000000000087947 */ /* 0x000fea0003800000 */
.L_x_5:
[----:B------:R-:W-:Y:S02]  /*07b0*/  ULDC UR4, c[0x0][0x580] ;  /* 0x0001600000047ab9 */ /* 0x000fe40000000800 */
[----:B------:R-:W-:-:S07]  /*07c0*/  IMAD.U32 R153, RZ, RZ, UR4 ;  /* 0x00000004ff997e24 */ /* 0x000fce000f8e00ff */
.L_x_4:
[----:B------:R-:W-:Y:S02]  /*07d0*/  ULDC.64 UR4, c[0x0][0x5a0] ;  /* 0x0001680000047ab9 */ /* 0x000fe40000000a00 */
[----:B------:R-:W-:-:S04]  /*07e0*/  ISETP.NE.U32.AND P0, PT, RZ, UR4, PT ;  /* 0x00000004ff007c0c */ /* 0x000fc8000bf05070 */
[----:B------:R-:W-:-:S13]  /*07f0*/  ISETP.NE.AND.EX P0, PT, RZ, UR5, PT, P0 ;  /* 0x00000005ff007c0c */ /* 0x000fda000bf05300 */
[----:B------:R-:W-:Y:S05]  /*0800*/  @!P0 BRA `(.L_x_6) ;  /* 0x00000000001c8947 */ /* 0x000fea0003800000 */
[----:B01----:R-:W0:Y:S02]  /*0810*/  LDC.64 R6, c[0x0][0x5a0] ;  /* 0x00016800ff067b82 */ /* 0x003e240000000a00 */
[----:B0-----:R-:W2:Y:S02]  /*0820*/  LDG.E.64 R6, desc[UR36][R6.64] ;  /* 0x0000002406067981 */ /* 0x001ea4000c1e1b00 */
[----:B--2---:R-:W-:-:S04]  /*0830*/  ISETP.NE.U32.AND P0, PT, R6, RZ, PT ;  /* 0x000000ff0600720c */ /* 0x004fc80003f05070 */
[----:B------:R-:W-:-:S13]  /*0840*/  ISETP.NE.AND.EX P0, PT, R7, RZ, PT, P0 ;  /* 0x000000ff0700720c */ /* 0x000fda0003f05300 */
[----:B------:R-:W-:Y:S05]  /*0850*/  @!P0 BRA `(.L_x_6) ;  /* 0x0000000000088947 */ /* 0x000fea0003800000 */
[----:B------:R3:W5:Y:S01]  /*0860*/  LD.E R152, desc[UR36][R6.64] ;  /* 0x0000002406987980 */ /* 0x000762000c101900 */
[----:B------:R-:W-:Y:S05]  /*0870*/  BRA `(.L_x_7) ;  /* 0x0000000000247947 */ /* 0x000fea0003800000 */
.L_x_6:
[----:B------:R-:W-:Y:S02]  /*0880*/  ULDC.64 UR4, c[0x0][0x590] ;  /* 0x0001640000047ab9 */ /* 0x000fe40000000a00 */
[----:B------:R-:W-:-:S04]  /*0890*/  ISETP.NE.U32.AND P0, PT, RZ, UR4, PT ;  /* 0x00000004ff007c0c */ /* 0x000fc8000bf05070 */
[----:B------:R-:W-:-:S13]  /*08a0*/  ISETP.NE.AND.EX P0, PT, RZ, UR5, PT, P0 ;  /* 0x00000005ff007c0c */ /* 0x000fda000bf05300 */
[----:B------:R-:W-:Y:S05]  /*08b0*/  @!P0 BRA `(.L_x_8) ;  /* 0x00000000000c8947 */ /* 0x000fea0003800000 */
[----:B01----:R-:W0:Y:S02]  /*08c0*/  LDC.64 R6, c[0x0][0x590] ;  /* 0x00016400ff067b82 */ /* 0x003e240000000a00 */
[----:B0-----:R2:W5:Y:S01]  /*08d0*/  LDG.E R152, desc[UR36][R6.64] ;  /* 0x0000002406987981 */ /* 0x001562000c1e1900 */
[----:B------:R-:W-:Y:S05]  /*08e0*/  BRA `(.L_x_7) ;  /* 0x0000000000087947 */ /* 0x000fea0003800000 */
.L_x_8:
[----:B------:R-:W-:Y:S02]  /*08f0*/  ULDC UR4, c[0x0][0x584] ;  /* 0x0001610000047ab9 */ /* 0x000fe40000000800 */
[----:B------:R-:W-:-:S07]  /*0900*/  IMAD.U32 R152, RZ, RZ, UR4 ;  /* 0x00000004ff987e24 */ /* 0x000fce000f8e00ff */
.L_x_7:
[----:B------:R-:W4:Y:S01]  /*0910*/  LDC R2, c[0x0][0x65c] ;  /* 0x00019700ff027b82 */ /* 0x000f220000000800 */
[----:B------:R-:W4:Y:S01]  /*0920*/  S2R R14, SR_CTAID.Y ;  /* 0x00000000000e7919 */ /* 0x000f220000002600 */
[----:B------:R-:W-:Y:S01]  /*0930*/  ULDC UR6, c[0x0][0x28c] ;  /* 0x0000a30000067ab9 */ /* 0x000fe20000000800 */
[----:B------:R-:W-:Y:S01]  /*0940*/  ISETP.NE.AND P0, PT, R8, 0x2, PT ;  /* 0x000000020800780c */ /* 0x000fe20003f05270 */
[----:B------:R-:W-:Y:S01]  /*0950*/  UIADD3 UR6, UR6, 0x3f, URZ ;  /* 0x0000003f06067890 */ /* 0x000fe2000fffe03f */
[----:B0123--:R-:W0:Y:S01]  /*0960*/  S2R R6, SR_CTAID.X ;  /* 0x0000000000067919 */ /* 0x00fe220000002500 */
[----:B------:R-:W-:Y:S01]  /*0970*/  IMAD.MOV.U32 R7, RZ, RZ, RZ ;  /* 0x000000ffff077224 */ /* 0x000fe200078e00ff */
[----:B------:R-:W-:Y:S01]  /*0980*/  UMOV UR38, URZ ;  /* 0x0000003f00267c82 */ /* 0x000fe20008000000 */
[----:B------:R-:W-:Y:S01]  /*0990*/  USHF.R.S32.HI UR7, URZ, 0x1f, UR6 ;  /* 0x0000001f3f077899 */ /* 0x000fe20008011406 */
[----:B------:R-:W-:Y:S01]  /*09a0*/  UMOV UR39, URZ ;  /* 0x0000003f00277c82 */ /* 0x000fe20008000000 */
[----:B------:R-:W-:-:S02]  /*09b0*/  ULDC.64 UR8, c[0x0][0x650] ;  /* 0x0001940000087ab9 */ /* 0x000fc40000000a00 */
[----:B------:R-:W-:-:S04]  /*09c0*/  ULEA.HI UR7, UR7, UR6, URZ, 0x6 ;  /* 0x0000000607077291 */ /* 0x000fc8000f8f303f */
[----:B------:R-:W-:Y:S01]  /*09d0*/  USHF.R.S32.HI UR40, URZ, 0x6, UR7 ;  /* 0x000000063f287899 */ /* 0x000fe20008011407 */
[----:B----4-:R-:W-:-:S13]  /*09e0*/  ISETP.NE.AND P1, PT, R2, 0x1, PT ;  /* 0x000000010200780c */ /* 0x010fda0003f25270 */
[----:B------:R-:W0:Y:S01]  /*09f0*/  @P1 LDC R19, c[0x0][0x10] ;  /* 0x00000400ff131b82 */ /* 0x000e220000000800 */
[----:B------:R-:W-:Y:S02]  /*0a00*/  @P1 IMAD.MOV.U32 R8, RZ, RZ, R14 ;  /* 0x000000ffff081224 */ /* 0x000fe400078e000e */
[----:B------:R-:W-:Y:S02]  /*0a10*/  @P1 IMAD.MOV.U32 R9, RZ, RZ, RZ ;  /* 0x000000ffff091224 */ /* 0x000fe400078e00ff */
[----:B------:R-:W-:-:S03]  /*0a20*/  @P1 IMAD.MOV.U32 R17, RZ, RZ, RZ ;  /* 0x000000ffff111224 */ /* 0x000fc600078e00ff */
[----:B------:R-:W1:Y:S01]  /*0a30*/  @!P1 LDC R11, c[0x0][0xc] ;  /* 0x00000300ff0b9b82 */ /* 0x000e620000000800 */
[----:B------:R-:W-:Y:S01]  /*0a40*/  ULDC UR4, c[0x0][0xc] ;  /* 0x0000030000047ab9 */ /* 0x000fe20000000800 */
[----:B------:R-:W-:Y:S02]  /*0a50*/  ULDC UR5, c[0x0][0x10] ;  /* 0x0000040000057ab9 */ /* 0x000fe40000000800 */
[----:B------:R-:W-:-:S04]  /*0a60*/  UIMAD.WIDE.U32 UR4, UR4, UR5, URZ ;  /* 0x00000005040472a5 */ /* 0x000fc8000f8e003f */
[----:B------:R-:W2:Y:S01]  /*0a70*/  LDC R2, c[0x0][0x14] ;  /* 0x00000500ff027b82 */ /* 0x000ea20000000800 */
[----:B0-----:R-:W-:-:S04]  /*0a80*/  @P1 IMAD.WIDE.U32 R18, R6, R19, R8 ;  /* 0x0000001306121225 */ /* 0x001fc800078e0008 */
[----:B------:R-:W-:Y:S02]  /*0a90*/  @P1 IMAD.IADD R17, R19, 0x1, R17 ;  /* 0x0000000113111824 */ /* 0x000fe400078e0211 */
[----:B-1----:R-:W-:-:S04]  /*0aa0*/  @!P1 IMAD.WIDE.U32 R8, R11, R14, R6 ;  /* 0x0000000e0b089225 */ /* 0x002fc800078e0006 */
[----:B------:R-:W-:Y:S02]  /*0ab0*/  @!P1 IMAD.MOV.U32 R18, RZ, RZ, R8 ;  /* 0x000000ffff129224 */ /* 0x000fe400078e0008 */
[----:B------:R-:W-:Y:S02]  /*0ac0*/  @!P1 IMAD.MOV.U32 R17, RZ, RZ, R9 ;  /* 0x000000ffff119224 */ /* 0x000fe400078e0009 */
[----:B--2---:R-:W-:-:S04]  /*0ad0*/  IMAD.WIDE.U32 R12, R2, UR4, RZ ;  /* 0x00000004020c7c25 */ /* 0x004fc8000f8e00ff */
[----:B------:R-:W-:Y:S01]  /*0ae0*/  IMAD R23, R2, UR5, RZ ;  /* 0x0000000502177c24 */ /* 0x000fe2000f8e02ff */
[----:B------:R0:W-:Y:S03]  /*0af0*/  STL.64 [R1], R12 ;  /* 0x0000000c01007387 */ /* 0x0001e60000100a00 */
[----:B------:R-:W-:Y:S01]  /*0b00*/  IMAD.IADD R23, R13, 0x1, R23 ;  /* 0x000000010d177824 */ /* 0x000fe200078e0217 */
[----:B------:R-:W-:Y:S06]  /*0b10*/  @P0 BRA `(.L_x_9) ;  /* 0x0000000000200947 */ /* 0x000fec0003800000 */
[----:B------:R-:W-:Y:S01]  /*0b20*/  UISETP.GE.U32.AND UP0, UPT, UR40, 0x5, UPT ;  /* 0x000000052800788c */ /* 0x000fe2000bf06070 */
[----:B------:R-:W-:Y:S01]  /*0b30*/  IADD3 R18, P0, R18, R12, RZ ;  /* 0x0000000c12127210 */ /* 0x000fe20007f1e0ff */
[----:B------:R-:W-:Y:S01]  /*0b40*/  UIMAD.WIDE.U32 UR4, UR40, -0x33333333, URZ ;  /* 0xcccccccd280478a5 */ /* 0x000fe2000f8e003f */
[----:B------:R-:W-:-:S03]  /*0b50*/  UMOV UR39, URZ ;  /* 0x0000003f00277c82 */ /* 0x000fc60008000000 */
[----:B------:R-:W-:Y:S01]  /*0b60*/  USHF.R.U32.HI UR4, URZ, 0x2, UR5 ;  /* 0x000000023f047899 */ /* 0x000fe20008011605 */
[----:B------:R-:W-:-:S03]  /*0b70*/  IMAD.X R17, R23, 0x1, R17, P0 ;  /* 0x0000000117117824 */ /* 0x000fc600000e0611 */
[----:B------:R-:W-:Y:S02]  /*0b80*/  UIMAD UR38, UR4, -0x5, UR40 ;  /* 0xfffffffb042678a4 */ /* 0x000fe4000f8e0228 */
[----:B------:R-:W-:-:S12]  /*0b90*/  @UP0 ULOP3.LUT UR39, UR4, 0x1, URZ, 0xc0, !UPT ;  /* 0x0000000104270892 */ /* 0x000fd8000f8ec03f */
.L_x_9:
[----:B------:R-:W-:Y:S01]  /*0ba0*/  ISETP.GE.U32.AND P0, PT, R18, UR8, PT ;  /* 0x0000000812007c0c */ /* 0x000fe2000bf06070 */
[----:B------:R-:W-:Y:S01]  /*0bb0*/  IMAD.MOV.U32 R19, RZ, RZ, -0x1 ;  /* 0xffffffffff137424 */ /* 0x000fe200078e00ff */
[----:B------:R-:W-:Y:S01]  /*0bc0*/  PRMT R8, RZ, 0x7610, R8 ;  /* 0x00007610ff087816 */ /* 0x000fe20000000008 */
[----:B------:R-:W-:Y:S01]  /*0bd0*/  IMAD.MOV.U32 R22, RZ, RZ, -0x1 ;  /* 0xffffffffff167424 */ /* 0x000fe200078e00ff */
[----:B------:R-:W-:Y:S01]  /*0be0*/  ISETP.GE.U32.AND.EX P0, PT, R17, UR9, PT, P0 ;  /* 0x0000000911007c0c */ /* 0x000fe2000bf06100 */
[----:B------:R-:W-:-:S12]  /*0bf0*/  IMAD.MOV.U32 R2, RZ, RZ, -0x1 ;  /* 0xffffffffff027424 */ /* 0x000fd800078e00ff */
[----:B------:R-:W-:Y:S05]  /*0c00*/  @P0 BRA `(.L_x_10) ;  /* 0x00000004005c0947 */ /* 0x000fea0003800000 */
[----:B------:R-:W1:Y:S01]  /*0c10*/  LDC.64 R20, c[0x0][0x628] ;  /* 0x00018a00ff147b82 */ /* 0x000e620000000a00 */
[----:B------:R-:W-:Y:S02]  /*0c20*/  IMAD.MOV.U32 R8, RZ, RZ, R18 ;  /* 0x000000ffff087224 */ /* 0x000fe400078e0012 */
[----:B------:R-:W-:-:S05]  /*0c30*/  IMAD.MOV.U32 R9, RZ, RZ, R17 ;  /* 0x000000ffff097224 */ /* 0x000fca00078e0011 */
[----:B------:R-:W2:Y:S08]  /*0c40*/  LDC R2, c[0x0][0x630] ;  /* 0x00018c00ff027b82 */ /* 0x000eb00000000800 */
[----:B------:R-:W3:Y:S01]  /*0c50*/  LDC.64 R24, c[0x0][0x620] ;  /* 0x00018800ff187b82 */ /* 0x000ee20000000a00 */
[----:B-1----:R-:W-:-:S04]  /*0c60*/  ISETP.NE.U32.AND P0, PT, R20, RZ, PT ;  /* 0x000000ff1400720c */ /* 0x002fc80003f05070 */
[----:B------:R-:W-:-:S13]  /*0c70*/  ISETP.NE.AND.EX P0, PT, R21, RZ, PT, P0 ;  /* 0x000000ff1500720c */ /* 0x000fda0003f05300 */
[----:B--23--:R-:W-:Y:S05]  /*0c80*/  @!P0 BRA `(.L_x_11) ;  /* 0x0000000000288947 */ /* 0x00cfea0003800000 */
[----:B0-----:R-:W0:Y:S02]  /*0c90*/  LDC R13, c[0x0][0x634] ;  /* 0x00018d00ff0d7b82 */ /* 0x001e240000000800 */
[----:B0-----:R-:W-:-:S05]  /*0ca0*/  IADD3 R13, P0, R18, R13, RZ ;  /* 0x0000000d120d7210 */ /* 0x001fca0007f1e0ff */
[----:B------:R-:W-:-:S04]  /*0cb0*/  IMAD.X R15, RZ, RZ, R17, P0 ;  /* 0x000000ffff0f7224 */ /* 0x000fc800000e0611 */
[----:B------:R-:W-:-:S04]  /*0cc0*/  IMAD.WIDE.U32 R8, R15, R20, RZ ;  /* 0x000000140f087225 */ /* 0x000fc800078e00ff */
[----:B------:R-:W-:-:S04]  /*0cd0*/  IMAD.WIDE.U32 R10, P0, R13, R21, R8 ;  /* 0x000000150d0a7225 */ /* 0x000fc80007800008 */
[----:B------:R-:W-:-:S04]  /*0ce0*/  IMAD.WIDE.U32 R8, R13, R20, RZ ;  /* 0x000000140d087225 */ /* 0x000fc800078e00ff */
[----:B------:R-:W-:Y:S01]  /*0cf0*/  IMAD.X R13, RZ, RZ, RZ, P0 ;  /* 0x000000ffff0d7224 */ /* 0x000fe200000e06ff */
[----:B------:R-:W-:Y:S01]  /*0d00*/  IADD3 RZ, P0, R9, R10, RZ ;  /* 0x0000000a09ff7210 */ /* 0x000fe20007f1e0ff */
[----:B------:R-:W-:-:S04]  /*0d10*/  IMAD.MOV.U32 R12, RZ, RZ, R11 ;  /* 0x000000ffff0c7224 */ /* 0x000fc800078e000b */
[----:B------:R-:W-:-:S08]  /*0d20*/  IMAD.WIDE.U32.X R8, R15, R21, R12, P0 ;  /* 0x000000150f087225 */ /* 0x000fd000000e040c */
.L_x_11:
[-CC-:B------:R-:W-:Y:S01]  /*0d30*/  SHF.R.U64 R31, R8, R2.reuse, R9.reuse ;  /* 0x00000002081f7219 */ /* 0x180fe20000001209 */
[----:B0-----:R-:W0:Y:S01]  /*0d40*/  LDC R12, c[0x0][0x618] ;  /* 0x00018600ff0c7b82 */ /* 0x001e220000000800 */
[----:B------:R-:W-:Y:S01]  /*0d50*/  SHF.R.U32.HI R7, RZ, R2, R9 ;  /* 0x00000002ff077219 */ /* 0x000fe20000011609 */
[----:B------:R-:W-:Y:S01]  /*0d60*/  ULDC UR4, c[0x0][0x150] ;  /* 0x0000540000047ab9 */ /* 0x000fe20000000800 */
[----:B------:R-:W-:Y:S01]  /*0d70*/  IADD3 R11, P0, RZ, -R31, RZ ;  /* 0x8000001fff0b7210 */ /* 0x000fe20007f1e0ff */
[----:B------:R-:W-:Y:S01]  /*0d80*/  IMAD.MOV.U32 R19, RZ, RZ, R17 ;  /* 0x000000ffff137224 */ /* 0x000fe200078e0011 */
[----:B------:R-:W-:-:S03]  /*0d90*/  I2FP.F32.U32 R2, R6 ;  /* 0x0000000600027245 */ /* 0x000fc60000201000 */
[----:B------:R-:W1:Y:S01]  /*0da0*/  LDC.64 R26, c[0x0][0x640] ;  /* 0x00019000ff1a7b82 */ /* 0x000e620000000a00 */
[----:B------:R-:W-:Y:S02]  /*0db0*/  IMAD.X R13, RZ, RZ, ~R7, P0 ;  /* 0x000000ffff0d7224 */ /* 0x000fe400000e0e07 */
[----:B------:R-:W-:Y:S01]  /*0dc0*/  FMUL R2, R2, UR4 ;  /* 0x0000000402027c20 */ /* 0x000fe20008400000 */
[----:B------:R-:W-:Y:S01]  /*0dd0*/  IMAD.WIDE.U32 R8, R11, R24, R18 ;  /* 0x000000180b087225 */ /* 0x000fe200078e0012 */
[----:B------:R-:W-:-:S03]  /*0de0*/  ULDC UR4, c[0x0][0x154] ;  /* 0x0000550000047ab9 */ /* 0x000fc60000000800 */
[----:B------:R-:W-:Y:S01]  /*0df0*/  IMAD R10, R13, R24, RZ ;  /* 0x000000180d0a7224 */ /* 0x000fe200078e02ff */
[----:B------:R-:W2:Y:S01]  /*0e00*/  LDC R7, c[0x0][0x144] ;  /* 0x00005100ff077b82 */ /* 0x000ea20000000800 */
[----:B------:R-:W3:Y:S02]  /*0e10*/  F2I.U32.TRUNC.NTZ R2, R2 ;  /* 0x0000000200027305 */ /* 0x000ee4000020f000 */
[----:B------:R-:W-:-:S04]  /*0e20*/  IMAD R11, R11, R25, R10 ;  /* 0x000000190b0b7224 */ /* 0x000fc800078e020a */
[----:B------:R-:W-:Y:S01]  /*0e30*/  IMAD.IADD R9, R9, 0x1, R11 ;  /* 0x0000000109097824 */ /* 0x000fe200078e020b */
[----:B------:R-:W4:Y:S01]  /*0e40*/  LDC R22, c[0x0][0x608] ;  /* 0x00018200ff167b82 */ /* 0x000f220000000800 */
[----:B------:R-:W-:-:S03]  /*0e50*/  IMAD.MOV.U32 R11, RZ, RZ, -0x1 ;  /* 0xffffffffff0b7424 */ /* 0x000fc600078e00ff */
[--C-:B0-----:R-:W-:Y:S02]  /*0e60*/  SHF.R.U64 R20, R8, R12, R9.reuse ;  /* 0x0000000c08147219 */ /* 0x101fe40000001209 */
[----:B------:R-:W-:Y:S02]  /*0e70*/  I2FP.F32.U32 R8, R14 ;  /* 0x0000000e00087245 */ /* 0x000fe40000201000 */
[----:B------:R-:W0:Y:S01]  /*0e80*/  LDC R24, c[0x0][0x658] ;  /* 0x00019600ff187b82 */ /* 0x000e220000000800 */
[----:B-1----:R-:W-:Y:S01]  /*0e90*/  ISETP.NE.U32.AND P0, PT, R26, RZ, PT ;  /* 0x000000ff1a00720c */ /* 0x002fe20003f05070 */
[----:B---3--:R-:W-:Y:S02]  /*0ea0*/  IMAD.MOV R10, RZ, RZ, -R2 ;  /* 0x000000ffff0a7224 */ /* 0x008fe400078e0a02 */
[----:B------:R-:W-:Y:S01]  /*0eb0*/  FMUL R8, R8, UR4 ;  /* 0x0000000408087c20 */ /* 0x000fe20008400000 */
[----:B------:R-:W-:Y:S02]  /*0ec0*/  SHF.R.U32.HI R9, RZ, R12, R9 ;  /* 0x0000000cff097219 */ /* 0x000fe40000011609 */
[----:B------:R-:W-:Y:S01]  /*0ed0*/  ISETP.NE.AND.EX P0, PT, R27, RZ, PT, P0 ;  /* 0x000000ff1b00720c */ /* 0x000fe20003f05300 */
[----:B------:R1:W3:Y:S01]  /*0ee0*/  F2I.U32.TRUNC.NTZ R15, R8 ;  /* 0x00000008000f7305 */ /* 0x0002e2000020f000 */
[----:B------:R-:W1:Y:S01]  /*0ef0*/  LDC R19, c[0x0][0x148] ;  /* 0x00005200ff137b82 */ /* 0x000e620000000800 */
[----:B--2---:R-:W-:-:S07]  /*0f00*/  IMAD R2, R7, R10, R6 ;  /* 0x0000000a07027224 */ /* 0x004fce00078e0206 */
[----:B------:R-:W2:Y:S01]  /*0f10*/  LDC R25, c[0x0][0x600] ;  /* 0x00018000ff197b82 */ /* 0x000ea20000000800 */
[-CC-:B----4-:R-:W-:Y:S02]  /*0f20*/  SHF.R.U64 R32, R20, R22.reuse, R9.reuse ;  /* 0x0000001614207219 */ /* 0x190fe40000001209 */
[----:B------:R-:W-:Y:S01]  /*0f30*/  SHF.R.U32.HI R7, RZ, R22, R9 ;  /* 0x00000016ff077219 */ /* 0x000fe20000011609 */
[----:B------:R-:W-:-:S04]  /*0f40*/  IMAD.MOV.U32 R9, RZ, RZ, 0x1 ;  /* 0x00000001ff097424 */ /* 0x000fc800078e00ff */
[----:B------:R-:W4:Y:S01]  /*0f50*/  LDC R28, c[0x0][0x648] ;  /* 0x00019200ff1c7b82 */ /* 0x000f220000000800 */
[-C--:B0-----:R-:W-:Y:S02]  /*0f60*/  SHF.L.U32 R6, R11, R24.reuse, RZ ;  /* 0x000000180b067219 */ /* 0x081fe400000006ff */
[--C-:B------:R-:W-:Y:S02]  /*0f70*/  SHF.R.U64 R22, R32, R24, R7.reuse ;  /* 0x0000001820167219 */ /* 0x100fe40000001207 */
[----:B------:R-:W-:Y:S02]  /*0f80*/  LOP3.LUT R13, RZ, R6, RZ, 0x33, !PT ;  /* 0x00000006ff0d7212 */ /* 0x000fe400078e33ff */
[-C--:B------:R-:W-:Y:S01]  /*0f90*/  SHF.R.U32.HI R7, RZ, R24.reuse, R7 ;  /* 0x00000018ff077219 */ /* 0x080fe20000011607 */
[----:B------:R-:W0:Y:S01]  /*0fa0*/  LDC R29, c[0x0][0x638] ;  /* 0x00018e00ff1d7b82 */ /* 0x000e220000000800 */
[----:B------:R-:W-:Y:S01]  /*0fb0*/  SHF.L.U32 R12, R9, R24, RZ ;  /* 0x00000018090c7219 */ /* 0x000fe200000006ff */
[----:B------:R-:W-:-:S06]  /*0fc0*/  IMAD.MOV.U32 R6, RZ, RZ, R22 ;  /* 0x000000ffff067224 */ /* 0x000fcc00078e0016 */
[----:B------:R-:W0:Y:S01]  /*0fd0*/  LDC R30, c[0x0][0x610] ;  /* 0x00018400ff1e7b82 */ /* 0x000e220000000800 */
[----:B-1-3--:R-:W-:Y:S05]  /*0fe0*/  @!P0 BRA `(.L_x_12) ;  /* 0x0000000000288947 */ /* 0x00afea0003800000 */
[----:B------:R-:W1:Y:S02]  /*0ff0*/  LDC R11, c[0x0][0x64c] ;  /* 0x00019300ff0b7b82 */ /* 0x000e640000000800 */
[----:B-1----:R-:W-:-:S05]  /*1000*/  IADD3 R11, P0, R22, R11, RZ ;  /* 0x0000000b160b7210 */ /* 0x002fca0007f1e0ff */
        /* <DEDUP_REMOVED lines=8> */
.L_x_12:
[----:B----4-:R-:W-:Y:S01]  /*1090*/  SHF.R.U64 R6, R6, R28, R7 ;  /* 0x0000001c06067219 */ /* 0x010fe20000001207 */
[----:B--2---:R-:W-:Y:S01]  /*10a0*/  VIADD R7, R25, 0xffffffff ;  /* 0xffffffff19077836 */ /* 0x004fe20000000000 */
[----:B------:R-:W-:Y:S01]  /*10b0*/  LOP3.LUT R13, R32, R13, RZ, 0xc0, !PT ;  /* 0x0000000d200d7212 */ /* 0x000fe200078ec0ff */
[----:B------:R-:W-:Y:S02]  /*10c0*/  IMAD.MOV R15, RZ, RZ, -R15 ;  /* 0x000000ffff0f7224 */ /* 0x000fe400078e0a0f */
[----:B------:R-:W-:Y:S01]  /*10d0*/  IMAD.MOV R8, RZ, RZ, -R6 ;  /* 0x000000ffff087224 */ /* 0x000fe200078e0a06 */
[----:B------:R-:W-:Y:S01]  /*10e0*/  LOP3.LUT R7, R20, R7, RZ, 0xc0, !PT ;  /* 0x0000000714077212 */ /* 0x000fe200078ec0ff */
[----:B------:R-:W-:Y:S02]  /*10f0*/  IMAD R13, R12, R6, R13 ;  /* 0x000000060c0d7224 */ /* 0x000fe400078e020d */
[----:B------:R-:W-:Y:S02]  /*1100*/  @P1 IMAD R2, R19, R15, R14 ;  /* 0x0000000f13021224 */ /* 0x000fe400078e020e */
[----:B0-----:R-:W-:-:S02]  /*1110*/  IMAD R6, R8, R29, R22 ;  /* 0x0000001d08067224 */ /* 0x001fc400078e0216 */
[----:B------:R-:W-:Y:S02]  /*1120*/  IMAD R2, R13, R30, R2 ;  /* 0x0000001e0d027224 */ /* 0x000fe400078e0202 */
[----:B------:R-:W-:Y:S02]  /*1130*/  IMAD R19, R6, R25, R7 ;  /* 0x0000001906137224 */ /* 0x000fe400078e0207 */
[----:B------:R-:W-:-:S03]  /*1140*/  IMAD.MOV.U32 R8, RZ, RZ, 0x1 ;  /* 0x00000001ff087424 */ /* 0x000fc600078e00ff */
[----:B------:R-:W-:Y:S02]  /*1150*/  SEL R22, R19, R2, !P1 ;  /* 0x0000000213167207 */ /* 0x000fe40004800000 */
[----:B------:R-:W-:Y:S01]  /*1160*/  SEL R19, R2, R19, !P1 ;  /* 0x0000001302137207 */ /* 0x000fe20004800000 */
[----:B------:R-:W-:-:S07]  /*1170*/  IMAD.MOV.U32 R2, RZ, RZ, R31 ;  /* 0x000000ffff027224 */ /* 0x000fce00078e001f */
.L_x_10:
[----:B------:R-:W-:Y:S05]  /*1180*/  @!P2 BRA `(.L_x_13) ;  /* 0x000000900080a947 */ /* 0x000fea0003800000 */
[----:B------:R-:W-:-:S13]  /*1190*/  ISETP.GT.U32.AND P0, PT, R33, 0x1, PT ;  /* 0x000000012100780c */ /* 0x000fda0003f04070 */
[----:B------:R-:W-:Y:S05]  /*11a0*/  @P0 EXIT ;  /* 0x000000000000094d */ /* 0x000fea0003800000 */
.L_x_14:
[----:B------:R-:W-:-:S08]  /*11b0*/  NOP ;  /* 0x0000000000007918 */ /* 0x000fd00000000000 */
[----:B------:R-:W1:Y:S02]  /*11c0*/  USETMAXREG.TRY_ALLOC.CTAPOOL UP0, 0xe8 ;  /* 0x000000e8000079c8 */ /* 0x000e640008000600 */
[----:B-1----:R-:W-:-:S13]  /*11d0*/  PLOP3.LUT P0, PT, PT, PT, UP0, 0x80, 0x0 ;  /* 0x000000000000781c */ /* 0x002fda0003f0f008 */
[----:B------:R-:W-:Y:S05]  /*11e0*/  @!P0 BRA `(.L_x_14) ;  /* 0xfffffffc00f08947 */ /* 0x000fea000383ffff */
[----:B------:R-:W-:-:S13]  /*11f0*/  LOP3.LUT P0, RZ, R8, 0xff, RZ, 0xc0, !PT ;  /* 0x000000ff08ff7812 */ /* 0x000fda000780c0ff */
[----:B------:R-:W-:Y:S05]  /*1200*/  @!P0 EXIT ;  /* 0x000000000000894d */ /* 0x000fea0003800000 */
[----:B------:R-:W1:Y:S01]  /*1210*/  S2UR UR4, SR_CgaCtaId ;  /* 0x00000000000479c3 */ /* 0x000e620000008800 */
[----:B------:R-:W-:Y:S01]  /*1220*/  VIADD R6, R5, 0xffffffff ;  /* 0xffffffff05067836 */ /* 0x000fe20000000000 */
[----:B------:R-:W-:Y:S01]  /*1230*/  SHF.R.S32.HI R0, RZ, 0x1f, R3 ;  /* 0x0000001fff007819 */ /* 0x000fe20000011403 */
[----:B------:R-:W-:Y:S01]  /*1240*/  UMOV UR41, 0x400 ;  /* 0x0000040000297882 */ /* 0x000fe20000000000 */
[----:B------:R-:W-:Y:S01]  /*1250*/  UISETP.LT.AND UP0, UPT, UR40, 0x1, UPT ;  /* 0x000000012800788c */ /* 0x000fe2000bf01270 */
[----:B------:R-:W-:Y:S01]  /*1260*/  LOP3.LUT R172, R16, 0x1, RZ, 0xfc, !PT ;  /* 0x0000000110ac7812 */ /* 0x000fe200078efcff */
[----:B------:R-:W-:Y:S01]  /*1270*/  USHF.L.U32 UR44, UR40, 0x1, URZ ;  /* 0x00000001282c7899 */ /* 0x000fe2000800063f */
[----:B------:R-:W-:Y:S01]  /*1280*/  R2UR UR42, R6 ;  /* 0x00000000062a72ca */ /* 0x000fe200000e0000 */
[----:B------:R-:W-:Y:S01]  /*1290*/  USEL UR43, UR40, 0x1, UP0 ;  /* 0x00000001282b7887 */ /* 0x000fe20008000000 */
[CC--:B------:R-:W-:Y:S02]  /*12a0*/  LEA.HI R4, R0.reuse, R3.reuse, RZ, 0x2 ;  /* 0x0000000300047211 */ /* 0x0c0fe400078f10ff */
[----:B------:R-:W-:Y:S01]  /*12b0*/  LEA.HI R0, R0, R3, RZ, 0x5 ;  /* 0x0000000300007211 */ /* 0x000fe200078f28ff */
[----:B------:R-:W-:Y:S01]  /*12c0*/  UIADD3 UR43, -UR43, UR40, URZ ;  /* 0x000000282b2b7290 */ /* 0x000fe2000fffe13f */
[----:B------:R-:W-:-:S02]  /*12d0*/  SHF.R.S32.HI R154, RZ, 0x2, R4 ;  /* 0x00000002ff9a7819 */ /* 0x000fc40000011404 */
[----:B------:R-:W-:Y:S02]  /*12e0*/  SHF.R.S32.HI R5, RZ, 0x1f, R4 ;  /* 0x0000001fff057819 */ /* 0x000fe40000011404 */
[----:B------:R-:W-:Y:S02]  /*12f0*/  LOP3.LUT R156, R4, 0xfffffffc, RZ, 0xc0, !PT ;  /* 0xfffffffc049c7812 */ /* 0x000fe400078ec0ff */
[----:B------:R-:W-:Y:S01]  /*1300*/  LEA.HI R5, R5, R154, RZ, 0x3 ;  /* 0x0000009a05057211 */ /* 0x000fe200078f18ff */
[----:B------:R-:W-:Y:S01]  /*1310*/  USHF.L.U32 UR42, UR42, 0x3, URZ ;  /* 0x000000032a2a7899 */ /* 0x000fe2000800063f */
[----:B------:R-:W-:Y:S01]  /*1320*/  ISETP.NE.AND P0, PT, R6, RZ, PT ;  /* 0x000000ff0600720c */ /* 0x000fe20003f05270 */
[----:B------:R-:W-:Y:S01]  /*1330*/  IMAD.IADD R156, R3, 0x1, -R156 ;  /* 0x00000001039c7824 */ /* 0x000fe200078e0a9c */
[----:B------:R-:W-:Y:S01]  /*1340*/  LOP3.LUT R5, R5, 0xfffffff8, RZ, 0xc0, !PT ;  /* 0xfffffff805057812 */ /* 0x000fe200078ec0ff */
[----:B-1----:R-:W-:Y:S01]  /*1350*/  ULEA UR41, UR4, UR41, 0x18 ;  /* 0x0000002904297291 */ /* 0x002fe2000f8ec03f */
[----:B------:R-:W-:Y:S01]  /*1360*/  SEL R173, RZ, 0x1, P0 ;  /* 0x00000001ffad7807 */ /* 0x000fe20000000000 */
[----:B------:R-:W-:Y:S01]  /*1370*/  IMAD.U32 R158, RZ, RZ, UR42 ;  /* 0x0000002aff9e7e24 */ /* 0x000fe2000f8e00ff */
[----:B------:R-:W-:Y:S01]  /*1380*/  ULDC UR4, c[0x0][0x284] ;  /* 0x0000a10000047ab9 */ /* 0x000fe20000000800 */
[----:B------:R-:W-:Y:S01]  /*1390*/  IMAD.IADD R154, R154, 0x1, -R5 ;  /* 0x000000019a9a7824 */ /* 0x000fe200078e0a05 */
[----:B------:R-:W-:Y:S01]  /*13a0*/  UIADD3 UR45, UR41, 0x60, URZ ;  /* 0x00000060292d7890 */ /* 0x000fe2000fffe03f */
[----:B------:R-:W-:-:S02]  /*13b0*/  SHF.R.S32.HI R5, RZ, 0x5, R0 ;  /* 0x00000005ff057819 */ /* 0x000fc40000011400 */
[C---:B------:R-:W-:Y:S02]  /*13c0*/  LOP3.LUT R160, R158.reuse, 0x8, RZ, 0xc0, !PT ;  /* 0x000000089ea07812 */ /* 0x040fe400078ec0ff */
[--C-:B------:R-:W-:Y:S01]  /*13d0*/  SHF.R.S32.HI R155, RZ, 0x1f, R154.reuse ;  /* 0x0000001fff9b7819 */ /* 0x100fe2000001149a */
[C-C-:B------:R-:W-:Y:S01]  /*13e0*/  IMAD R161, R5.reuse, -0x10, -R154.reuse ;  /* 0xfffffff005a17824 */ /* 0x140fe200078e0a9a */
[----:B------:R-:W-:Y:S01]  /*13f0*/  LOP3.LUT R158, R158, 0x8, RZ, 0xc, !PT ;  /* 0x000000089e9e7812 */ /* 0x000fe200078e0cff */
[----:B------:R-:W-:Y:S01]  /*1400*/  IMAD.U32 R157, RZ, RZ, UR45 ;  /* 0x0000002dff9d7e24 */ /* 0x000fe2000f8e00ff */
[----:B------:R-:W-:Y:S01]  /*1410*/  LOP3.LUT R160, R160, 0x18, RZ, 0x3c, !PT ;  /* 0x00000018a0a07812 */ /* 0x000fe200078e3cff */
[----:B------:R-:W-:-:S04]  /*1420*/  IMAD.WIDE R154, R5, 0x10, R154 ;  /* 0x00000010059a7825 */ /* 0x000fc800078e029a */
[----:B------:R-:W-:Y:S02]  /*1430*/  VIADD R159, R157, UR42 ;  /* 0x0000002a9d9f7c36 */ /* 0x000fe40008000000 */
[----:B------:R-:W-:-:S07]  /*1440*/  VIADD R161, R161, UR4 ;  /* 0x00000004a1a17c36 */ /* 0x000fce0008000000 */
.L_x_290:
[----:B------:R-:W-:Y:S01]  /*1450*/  SHF.L.U32 R0, R173, 0x1f, RZ ;  /* 0x0000001fad007819 */ /* 0x000fe200000006ff */
[----:B------:R-:W-:Y:S02]  /*1460*/  ULDC UR4, c[0x0][0x28c] ;  /* 0x0000a30000047ab9 */ /* 0x000fe40000000800 */
[----:B------:R-:W-:Y:S01]  /*1470*/  ISETP.LT.AND P1, PT, RZ, UR4, PT ;  /* 0x00000004ff007c0c */ /* 0x000fe2000bf21270 */
[----:B------:R-:W1:Y:S02]  /*1480*/  SYNCS.PHASECHK.TRANS64.TRYWAIT P0, [R157+UR42], R0 ;  /* 0x000000009d0075a7 */ /* 0x000e64000800016a */
[----:B-1-34-:R-:W-:Y:S10]  /*1490*/  @!P0 BRA `(.L_x_15) ;  /* 0x0000009c00d88947 */ /* 0x01aff40003800000 */
.L_x_313:
[----:B------:R-:W-:Y:S05]  /*14a0*/  @P1 BRA `(.L_x_16) ;  /* 0x0000000000401947 */ /* 0x000fea0003800000 */
[----:B-1----:R-:W-:Y:S01]  /*14b0*/  MOV R0, 0x0 ;  /* 0x0000000000007802 */ /* 0x002fe20000000f00 */
[----:B------:R-:W-:Y:S01]  /*14c0*/  ULDC.64 UR4, c[0x4][0x68] ;  /* 0x01001a0000047ab9 */ /* 0x000fe20000000a00 */
[----:B------:R-:W-:Y:S01]  /*14d0*/  ULDC.64 UR6, c[0x4][0x8] ;  /* 0x0100020000067ab9 */ /* 0x000fe20000000a00 */
[----:B------:R-:W-:Y:S01]  /*14e0*/  IMAD.U32 R4, RZ, RZ, UR4 ;  /* 0x00000004ff047e24 */ /* 0x000fe2000f8e00ff */
[----:B------:R1:W2:Y:S01]  /*14f0*/  LDC.64 R14, c[0x4][R0] ;  /* 0x01000000000e7b82 */ /* 0x0002a20000000a00 */
[----:B------:R-:W-:Y:S01]  /*1500*/  IMAD.U32 R5, RZ, RZ, UR5 ;  /* 0x00000005ff057e24 */ /* 0x000fe2000f8e00ff */
[----:B------:R-:W-:Y:S01]  /*1510*/  ULDC.64 UR4, c[0x4][0x70] ;  /* 0x01001c0000047ab9 */ /* 0x000fe20000000a00 */
[----:B------:R-:W-:Y:S02]  /*1520*/  IMAD.U32 R10, RZ, RZ, UR6 ;  /* 0x00000006ff0a7e24 */ /* 0x000fe4000f8e00ff */
[----:B------:R-:W-:Y:S02]  /*1530*/  IMAD.U32 R6, RZ, RZ, UR4 ;  /* 0x00000004ff067e24 */ /* 0x000fe4000f8e00ff */
[----:B------:R-:W-:-:S02]  /*1540*/  IMAD.U32 R7, RZ, RZ, UR5 ;  /* 0x00000005ff077e24 */ /* 0x000fc4000f8e00ff */
[----:B------:R-:W-:Y:S02]  /*1550*/  IMAD.U32 R11, RZ, RZ, UR7 ;  /* 0x00000007ff0b7e24 */ /* 0x000fe4000f8e00ff */
[----:B------:R-:W-:Y:S02]  /*1560*/  IMAD.MOV.U32 R8, RZ, RZ, 0x1e1 ;  /* 0x000001e1ff087424 */ /* 0x000fe400078e00ff */
[----:B0-----:R-:W-:Y:S02]  /*1570*/  IMAD.MOV.U32 R12, RZ, RZ, 0x1 ;  /* 0x00000001ff0c7424 */ /* 0x001fe400078e00ff */
[----:B-1----:R-:W-:-:S07]  /*1580*/  IMAD.MOV.U32 R13, RZ, RZ, RZ ;  /* 0x000000ffff0d7224 */ /* 0x002fce00078e00ff */
[----:B------:R-:W-:-:S07]  /*1590*/  LEPC R20, `(.L_x_16) ;  /* 0x000000001014794e */ /* 0x000fce0000000000 */
[----:B--2--5:R-:W-:Y:S05]  /*15a0*/  CALL.ABS.NOINC R14 ;  /* 0x000000000e007343 */ /* 0x024fea0003c00000 */
.L_x_16:
[----:B------:R-:W-:-:S13]  /*15b0*/  ISETP.NE.AND P0, PT, R172, 0x3, PT ;  /* 0x00000003ac00780c */ /* 0x000fda0003f05270 */
[----:B------:R-:W-:Y:S05]  /*15c0*/  @!P0 BRA `(.L_x_17) ;  /* 0x0000000000048947 */ /* 0x000fea0003800000 */
[----:B------:R-:W-:Y:S01]  /*15d0*/  BPT.TRAP 0x1 ;  /* 0x000000040000795c */ /* 0x000fe20000300000 */
.L_x_17:
[----:B------:R-:W-:Y:S02]  /*15e0*/  IMAD.U32 R3, RZ, RZ, UR38 ;  /* 0x00000026ff037e24 */ /* 0x000fe4000f8e00ff */
[----:B-1----:R-:W-:-:S03]  /*15f0*/  IMAD.U32 R0, RZ, RZ, UR39 ;  /* 0x00000027ff007e24 */ /* 0x002fc6000f8e00ff */
[----:B------:R-:W-:Y:S02]  /*1600*/  LEA R3, R3, UR41, 0x3 ;  /* 0x0000002903037c11 */ /* 0x000fe4000f8e18ff */
[----:B------:R-:W-:-:S04]  /*1610*/  SHF.L.U32 R0, R0, 0x1f, RZ ;  /* 0x0000001f00007819 */ /* 0x000fc800000006ff */
[----:B------:R1:W2:Y:S01]  /*1620*/  SYNCS.PHASECHK.TRANS64.TRYWAIT P1, [R3+URZ], R0 ;  /* 0x00000000030075a7 */ /* 0x0002a2000802017f */
[----:B------:R-:W-:Y:S05]  /*1630*/  @!P0 BRA `(.L_x_18) ;  /* 0x0000000000048947 */ /* 0x000fea0003800000 */
[----:B------:R-:W-:Y:S01]  /*1640*/  BPT.TRAP 0x1 ;  /* 0x000000040000795c */ /* 0x000fe20000300000 */
.L_x_18:
[----:B------:R-:W-:-:S05]  /*1650*/  IMAD.U32 R4, RZ, RZ, UR43 ;  /* 0x0000002bff047e24 */ /* 0x000fca000f8e00ff */
[----:B------:R-:W-:Y:S01]  /*1660*/  ISETP.GE.AND P2, PT, R4, 0x1, PT ;  /* 0x000000010400780c */ /* 0x000fe20003f46270 */
[----:B--2---:R-:W-:-:S12]  /*1670*/  @P1 BRA `(.L_x_19) ;  /* 0x0000000000081947 */ /* 0x004fd80003800000 */
[----:B------:R-:W2:Y:S02]  /*1680*/  SYNCS.PHASECHK.TRANS64.TRYWAIT P1, [R3+URZ], R0 ;  /* 0x00000000030075a7 */ /* 0x000ea4000802017f */
[----:B--2---:R-:W-:Y:S05]  /*1690*/  @!P1 BRA `(.L_x_20) ;  /* 0x0000009c006c9947 */ /* 0x004fea0003800000 */
.L_x_19:
[----:B------:R-:W-:Y:S05]  /*16a0*/  WARPSYNC.ALL ;  /* 0x0000000000007948 */ /* 0x000fea0003800000 */
[----:B------:R-:W-:Y:S01]  /*16b0*/  UIADD3 UR5, UR41, 0xa180, URZ ;  /* 0x0000a18029057890 */ /* 0x000fe2000fffe03f */
[----:B------:R-:W-:Y:S01]  /*16c0*/  WARPGROUP.ARRIVE ;  /* 0x00000000000079c5 */ /* 0x000fe20000000000 */
[----:B------:R-:W-:Y:S02]  /*16d0*/  UIADD3 UR4, UR41, 0x180, URZ ;  /* 0x0000018029047890 */ /* 0x000fe4000fffe03f */
[----:B------:R-:W-:Y:S02]  /*16e0*/  USHF.R.U32.HI UR5, URZ, 0x4, UR5 ;  /* 0x000000043f057899 */ /* 0x000fe40008011605 */
[----:B------:R-:W-:-:S02]  /*16f0*/  USHF.R.U32.HI UR4, URZ, 0x4, UR4 ;  /* 0x000000043f047899 */ /* 0x000fc40008011604 */
[----:B------:R-:W-:Y:S02]  /*1700*/  ULOP3.LUT UR5, UR5, 0x3fff, URZ, 0xc0, !UPT ;  /* 0x00003fff05057892 */ /* 0x000fe4000f8ec03f */
[----:B------:R-:W-:Y:S02]  /*1710*/  ULOP3.LUT UR8, UR4, 0x3fff, URZ, 0xc0, !UPT ;  /* 0x00003fff04087892 */ /* 0x000fe4000f8ec03f */
[----:B------:R-:W-:Y:S02]  /*1720*/  ULOP3.LUT UR9, UR5, 0x10000, URZ, 0xfc, !UPT ;  /* 0x0001000005097892 */ /* 0x000fe4000f8efc3f */
[----:B------:R-:W-:Y:S02]  /*1730*/  ULEA UR10, UR38, UR8, 0x9 ;  /* 0x00000008260a7291 */ /* 0x000fe4000f8e483f */
[----:B------:R-:W-:Y:S01]  /*1740*/  ULEA UR11, UR38, UR9, 0xb ;  /* 0x00000009260b7291 */ /* 0x000fe2000f8e583f */
[----:B------:R-:W-:Y:S01]  /*1750*/  UMOV UR5, 0x40000040 ;  /* 0x4000004000057882 */ /* 0x000fe20000000000 */
[----:B------:R-:W-:-:S03]  /*1760*/  UMOV UR7, 0x40000040 ;  /* 0x4000004000077882 */ /* 0x000fc60000000000 */
[----:B------:R-:W-:Y:S02]  /*1770*/  UMOV UR4, UR10 ;  /* 0x0000000a00047c82 */ /* 0x000fe40008000000 */
[----:B------:R-:W-:Y:S02]  /*1780*/  UMOV UR6, UR11 ;  /* 0x0000000b00067c82 */ /* 0x000fe40008000000 */
[----:B------:R-:W-:Y:S01]  /*1790*/  HGMMA.64x256x16.F32.BF16 R24, gdesc[UR4].tnspA, RZ, !UPT, gsb0 ;  /* 0x23e00000041879f0 */ /* 0x000fe2000c0018ff */
[----:B------:R-:W-:Y:S02]  /*17a0*/  UIADD3 UR4, UR10, 0x80, URZ ;  /* 0x000000800a047890 */ /* 0x000fe4000fffe03f */
[----:B------:R-:W-:Y:S01]  /*17b0*/  UIADD3 UR6, UR11, 0x2, URZ ;  /* 0x000000020b067890 */ /* 0x000fe2000fffe03f */
[----:B------:R-:W-:Y:S01]  /*17c0*/  UMOV UR5, 0x40000040 ;  /* 0x4000004000057882 */ /* 0x000fe20000000000 */
[----:B------:R-:W-:Y:S01]  /*17d0*/  UMOV UR7, 0x40000040 ;  /* 0x4000004000077882 */ /* 0x000fe20000000000 */
[----:B------:R-:W-:-:S02]  /*17e0*/  WARPGROUP.DEPBAR.LE gsb0, 0x0 ;  /* 0x00008000000079c5 */ /* 0x000fc40000010000 */
[----:B------:R-:W-:-:S15]  /*17f0*/  WARPGROUP.ARRIVE ;  /* 0x00000000000079c5 */ /* 0x000fde0000000000 */
[----:B------:R-:W-:-:S05]  /*1800*/  NOP ;  /* 0x0000000000007918 */ /* 0x000fca0000000000 */
[----:B------:R-:W-:Y:S01]  /*1810*/  HGMMA.64x256x16.F32.BF16 R24, gdesc[UR4].tnspA, R24, gsb0 ;  /* 0x23e00000041879f0 */ /* 0x000fe20008001818 */
[----:B------:R-:W-:Y:S02]  /*1820*/  UIADD3 UR4, UR10, 0x100, URZ ;  /* 0x000001000a047890 */ /* 0x000fe4000fffe03f */
[----:B------:R-:W-:Y:S01]  /*1830*/  UIADD3 UR6, UR11, 0x4, URZ ;  /* 0x000000040b067890 */ /* 0x000fe2000fffe03f */
[----:B------:R-:W-:Y:S01]  /*1840*/  UMOV UR5, 0x40000040 ;  /* 0x4000004000057882 */ /* 0x000fe20000000000 */
[----:B------:R-:W-:Y:S01]  /*1850*/  UMOV UR7, 0x40000040 ;  /* 0x4000004000077882 */ /* 0x000fe20000000000 */
[----:B------:R-:W-:Y:S02]  /*1860*/  WARPGROUP.DEPBAR.LE gsb0, 0x0 ;  /* 0x00008000000079c5 */ /* 0x000fe40000010000 */
        /* <DEDUP_REMOVED lines=10> */
[----:B------:R-:W-:Y:S03]  /*1910*/  HGMMA.64x256x16.F32.BF16 R24, gdesc[UR4].tnspA, R24, gsb0 ;  /* 0x23e00000041879f0 */ /* 0x000fe60008001818 */
[----:B------:R-:W-:Y:S02]  /*1920*/  WARPGROUP.DEPBAR.LE gsb0, 0x0 ;  /* 0x00008000000079c5 */ /* 0x000fe40000010000 */
[----:B------:R-:W-:Y:S05]  /*1930*/  @!P2 BRA `(.L_x_21) ;  /* 0x00000004001ca947 */ /* 0x000fea0003800000 */
[----:B------:R-:W-:Y:S01]  /*1940*/  UIADD3 UR4, UR38, 0x1, URZ ;  /* 0x0000000126047890 */ /* 0x000fe2000fffe03f */
[----:B-12---:R-:W-:Y:S01]  /*1950*/  IMAD.U32 R0, RZ, RZ, UR43 ;  /* 0x0000002bff007e24 */ /* 0x006fe2000f8e00ff */
[----:B------:R-:W-:Y:S02]  /*1960*/  UMOV UR11, UR38 ;  /* 0x00000026000b7c82 */ /* 0x000fe40008000000 */
[----:B------:R-:W-:-:S04]  /*1970*/  UISETP.NE.AND UP0, UPT, UR4, 0x5, UPT ;  /* 0x000000050400788c */ /* 0x000fc8000bf05270 */
[----:B------:R-:W-:Y:S02]  /*1980*/  USEL UR5, URZ, 0x1, UP0 ;  /* 0x000000013f057887 */ /* 0x000fe40008000000 */
[----:B------:R-:W-:Y:S02]  /*1990*/  USEL UR10, UR4, URZ, UP0 ;  /* 0x0000003f040a7287 */ /* 0x000fe40008000000 */
[----:B------:R-:W-:-:S06]  /*19a0*/  ULOP3.LUT UR5, UR39, UR5, URZ, 0x3c, !UPT ;  /* 0x0000000527057292 */ /* 0x000fcc000f8e3c3f */
[----:B------:R-:W-:-:S07]  /*19b0*/  IMAD.U32 R5, RZ, RZ, UR5 ;  /* 0x00000005ff057e24 */ /* 0x000fce000f8e00ff */
.L_x_28:
[----:B-12---:R-:W-:Y:S05]  /*19c0*/  @!P0 BRA `(.L_x_22) ;  /* 0x0000000000048947 */ /* 0x006fea0003800000 */
[----:B------:R-:W-:Y:S01]  /*19d0*/  BPT.TRAP 0x1 ;  /* 0x000000040000795c */ /* 0x000fe20000300000 */
.L_x_22:
[----:B------:R-:W-:Y:S01]  /*19e0*/  ULEA UR4, UR10, UR41, 0x3 ;  /* 0x000000290a047291 */ /* 0x000fe2000f8e183f */
[----:B------:R-:W-:-:S08]  /*19f0*/  SHF.L.U32 R3, R5, 0x1f, RZ ;  /* 0x0000001f05037819 */ /* 0x000fd000000006ff */
[----:B------:R1:W2:Y:S01]  /*1a00*/  SYNCS.PHASECHK.TRANS64.TRYWAIT P1, [UR4], R3 ;  /* 0x00000003ff0075a7 */ /* 0x0002a20008020144 */
[----:B------:R-:W-:Y:S05]  /*1a10*/  @!P0 BRA `(.L_x_23) ;  /* 0x0000000000048947 */ /* 0x000fea0003800000 */
[----:B------:R-:W-:Y:S01]  /*1a20*/  BPT.TRAP 0x1 ;  /* 0x000000040000795c */ /* 0x000fe20000300000 */
.L_x_23:
[----:B--2---:R-:W-:Y:S05]  /*1a30*/  @P1 BRA `(.L_x_24) ;  /* 0x0000000000081947 */ /* 0x004fea0003800000 */
[----:B------:R-:W2:Y:S02]  /*1a40*/  SYNCS.PHASECHK.TRANS64.TRYWAIT P1, [UR4], R3 ;  /* 0x00000003ff0075a7 */ /* 0x000ea40008020144 */
[----:B--2---:R-:W-:Y:S05]  /*1a50*/  @!P1 BRA `(.L_x_25) ;  /* 0x0000009800909947 */ /* 0x004fea0003800000 */
.L_x_24:
[----:B------:R-:W-:Y:S01]  /*1a60*/  ULEA UR12, UR10, UR8, 0x9 ;  /* 0x000000080a0c7291 */ /* 0x000fe2000f8e483f */
[----:B------:R-:W-:Y:S01]  /*1a70*/  WARPGROUP.ARRIVE ;  /* 0x00000000000079c5 */ /* 0x000fe20000000000 */
[----:B------:R-:W-:Y:S01]  /*1a80*/  ULEA UR13, UR10, UR9, 0xb ;  /* 0x000000090a0d7291 */ /* 0x000fe2000f8e583f */
[----:B------:R-:W-:Y:S01]  /*1a90*/  UMOV UR5, 0x40000040 ;  /* 0x4000004000057882 */ /* 0x000fe20000000000 */
[----:B------:R-:W-:-:S03]  /*1aa0*/  UMOV UR7, 0x40000040 ;  /* 0x4000004000077882 */ /* 0x000fc60000000000 */
[----:B------:R-:W-:Y:S02]  /*1ab0*/  UMOV UR4, UR12 ;  /* 0x0000000c00047c82 */ /* 0x000fe40008000000 */
[----:B------:R-:W-:Y:S02]  /*1ac0*/  UMOV UR6, UR13 ;  /* 0x0000000d00067c82 */ /* 0x000fe40008000000 */
[----:B------:R-:W-:Y:S01]  /*1ad0*/  HGMMA.64x256x16.F32.BF16 R24, gdesc[UR4].tnspA, R24, gsb0 ;  /* 0x23e00000041879f0 */ /* 0x000fe20008001818 */
        /* <DEDUP_REMOVED lines=26> */
[----:B------:R-:W-:Y:S01]  /*1c80*/  BPT.TRAP 0x1 ;  /* 0x000000040000795c */ /* 0x000fe20000300000 */
.L_x_26:
[----:B------:R-:W-:Y:S01]  /*1c90*/  ULEA UR4, UR11, UR41, 0x3 ;  /* 0x000000290b047291 */ /* 0x000fe2000f8e183f */
[----:B------:R-:W-:-:S03]  /*1ca0*/  ISETP.GT.U32.AND P1, PT, R16, 0x1, PT ;  /* 0x000000011000780c */ /* 0x000fc60003f24070 */
[----:B------:R-:W-:-:S04]  /*1cb0*/  UIADD3 UR4, UR4, 0x28, URZ ;  /* 0x0000002804047890 */ /* 0x000fc8000fffe03f */
[----:B------:R-:W-:-:S09]  /*1cc0*/  UPRMT UR4, URZ, 0x654, UR4 ;  /* 0x000006543f047896 */ /* 0x000fd20008000004 */
[----:B------:R-:W-:Y:S01]  /*1cd0*/  SYNCS.ARRIVE.TRANS64.RED.A1T0 RZ, [UR4], RZ ;  /* 0x000000ffffff79a7 */ /* 0x000fe20008100404 */
[----:B------:R-:W-:Y:S05]  /*1ce0*/  @P1 BRA `(.L_x_27) ;  /* 0x0000000000041947 */ /* 0x000fea0003800000 */
[----:B------:R-:W-:Y:S01]  /*1cf0*/  BPT.TRAP 0x1 ;  /* 0x000000040000795c */ /* 0x000fe20000300000 */
.L_x_27:
[----:B------:R-:W-:Y:S01]  /*1d00*/  UIADD3 UR10, UR10, 0x1, URZ ;  /* 0x000000010a0a7890 */ /* 0x000fe2000fffe03f */
[C---:B------:R-:W-:Y:S01]  /*1d10*/  ISETP.GT.AND P1, PT, R0.reuse, 0x1, PT ;  /* 0x000000010000780c */ /* 0x040fe20003f24270 */
[----:B------:R-:W-:Y:S01]  /*1d20*/  UIADD3 UR11, UR11, 0x1, URZ ;  /* 0x000000010b0b7890 */ /* 0x000fe2000fffe03f */
[----:B------:R-:W-:Y:S01]  /*1d30*/  VIADD R0, R0, 0xffffffff ;  /* 0xffffffff00007836 */ /* 0x000fe20000000000 */
[----:B------:R-:W-:Y:S02]  /*1d40*/  UISETP.NE.AND UP0, UPT, UR10, 0x5, UPT ;  /* 0x000000050a00788c */ /* 0x000fe4000bf05270 */
[----:B------:R-:W-:Y:S02]  /*1d50*/  UISETP.NE.AND UP1, UPT, UR11, 0x5, UPT ;  /* 0x000000050b00788c */ /* 0x000fe4000bf25270 */
[----:B------:R-:W-:Y:S02]  /*1d60*/  USEL UR4, URZ, 0x1, UP0 ;  /* 0x000000013f047887 */ /* 0x000fe40008000000 */
[----:B------:R-:W-:-:S02]  /*1d70*/  USEL UR10, UR10, URZ, UP0 ;  /* 0x0000003f0a0a7287 */ /* 0x000fc40008000000 */
[----:B------:R-:W-:Y:S02]  /*1d80*/  USEL UR11, UR11, URZ, UP1 ;  /* 0x0000003f0b0b7287 */ /* 0x000fe40008800000 */
[----:B------:R-:W-:Y:S01]  /*1d90*/  LOP3.LUT R5, R5, UR4, RZ, 0x3c, !PT ;  /* 0x0000000405057c12 */ /* 0x000fe2000f8e3cff */
[----:B------:R-:W-:Y:S09]  /*1da0*/  @P1 BRA `(.L_x_28) ;  /* 0xfffffffc00041947 */ /* 0x000ff2000383ffff */
.L_x_21:
[----:B-12---:R-:W1:Y:S01]  /*1db0*/  LDC R0, c[0x0][0x28c] ;  /* 0x0000a300ff007b82 */ /* 0x006e620000000800 */
[----:B------:R2:W-:Y:S01]  /*1dc0*/  SYNCS.ARRIVE.TRANS64.A1T0 RZ, [R158+UR45], RZ ;  /* 0x000000ff9eff79a7 */ /* 0x0005e2000810002d */
[----:B-1----:R-:W-:-:S13]  /*1dd0*/  ISETP.GE.AND P1, PT, R0, 0x1, PT ;  /* 0x000000010000780c */ /* 0x002fda0003f26270 */
[----:B--2---:R-:W-:Y:S05]  /*1de0*/  @!P1 BRA `(.L_x_29) ;  /* 0x0000000000349947 */ /* 0x004fea0003800000 */
[----:B------:R-:W-:Y:S05]  /*1df0*/  @!P0 BRA `(.L_x_30) ;  /* 0x0000000000048947 */ /* 0x000fea0003800000 */
[----:B------:R-:W-:Y:S01]  /*1e00*/  BPT.TRAP 0x1 ;  /* 0x000000040000795c */ /* 0x000fe20000300000 */
.L_x_30:
[----:B------:R-:W-:Y:S01]  /*1e10*/  UIADD3 UR6, UR43, UR38, URZ ;  /* 0x000000262b067290 */ /* 0x000fe2000fffe03f */
[----:B------:R-:W-:-:S03]  /*1e20*/  ISETP.GT.U32.AND P0, PT, R16, 0x1, PT ;  /* 0x000000011000780c */ /* 0x000fc60003f04070 */
[----:B------:R-:W-:-:S04]  /*1e30*/  UIMAD.WIDE.U32 UR4, UR6, -0x33333333, URZ ;  /* 0xcccccccd060478a5 */ /* 0x000fc8000f8e003f */
[----:B------:R-:W-:-:S04]  /*1e40*/  USHF.R.U32.HI UR4, URZ, 0x2, UR5 ;  /* 0x000000023f047899 */ /* 0x000fc80008011605 */
[----:B------:R-:W-:-:S04]  /*1e50*/  UIMAD UR6, UR4, -0x5, UR6 ;  /* 0xfffffffb040678a4 */ /* 0x000fc8000f8e0206 */
[----:B------:R-:W-:-:S04]  /*1e60*/  ULEA UR6, UR6, UR41, 0x3 ;  /* 0x0000002906067291 */ /* 0x000fc8000f8e183f */
[----:B------:R-:W-:-:S04]  /*1e70*/  UIADD3 UR6, UR6, 0x28, URZ ;  /* 0x0000002806067890 */ /* 0x000fc8000fffe03f */
[----:B------:R-:W-:-:S09]  /*1e80*/  UPRMT UR6, URZ, 0x654, UR6 ;  /* 0x000006543f067896 */ /* 0x000fd20008000006 */
[----:B------:R-:W-:Y:S01]  /*1e90*/  SYNCS.ARRIVE.TRANS64.RED.A1T0 RZ, [UR6], RZ ;  /* 0x000000ffffff79a7 */ /* 0x000fe20008100406 */
[----:B------:R-:W-:Y:S05]  /*1ea0*/  @P0 BRA `(.L_x_29) ;  /* 0x0000000000040947 */ /* 0x000fea0003800000 */
[----:B------:R-:W-:Y:S01]  /*1eb0*/  BPT.TRAP 0x1 ;  /* 0x000000040000795c */ /* 0x000fe20000300000 */
.L_x_29:
[----:B------:R-:W-:Y:S01]  /*1ec0*/  SHF.L.U32 R0, R173, 0x1f, RZ ;  /* 0x0000001fad007819 */ /* 0x000fe200000006ff */
[----:B------:R-:W-:Y:S01]  /*1ed0*/  UIADD3 UR38, UR44, UR38, URZ ;  /* 0x000000262c267290 */ /* 0x000fe2000fffe03f */
[----:B------:R-:W1:Y:S01]  /*1ee0*/  LDC R15, c[0x0][0x288] ;  /* 0x0000a200ff0f7b82 */ /* 0x000e620000000800 */
[----:B------:R-:W-:Y:S01]  /*1ef0*/  UISETP.GE.U32.AND UP1, UPT, UR44, 0x5, UPT ;  /* 0x000000052c00788c */ /* 0x000fe2000bf26070 */
[----:B------:R-:W-:Y:S01]  /*1f00*/  IMAD.SHL.U32 R8, R156, 0x2, RZ ;  /* 0x000000029c087824 */ /* 0x000fe200078e00ff */
[----:B------:R-:W-:Y:S02]  /*1f10*/  UISETP.GT.U32.AND UP0, UPT, UR38, 0x4, UPT ;  /* 0x000000042600788c */ /* 0x000fe4000bf04070 */
[----:B------:R-:W-:Y:S02]  /*1f20*/  UIMAD.WIDE.U32 UR4, UR38, -0x33333333, URZ ;  /* 0xcccccccd260478a5 */ /* 0x000fe4000f8e003f */
[----:B------:R-:W-:Y:S01]  /*1f30*/  UISETP.LT.U32.AND UP0, UPT, UR44, 0x5, UP0 ;  /* 0x000000052c00788c */ /* 0x000fe20008701070 */
[----:B------:R-:W2:Y:S01]  /*1f40*/  SYNCS.PHASECHK.TRANS64.TRYWAIT P0, [R157+UR42+0x10], R0 ;  /* 0x000010009d0075a7 */ /* 0x000ea2000800016a */
[----:B------:R-:W-:Y:S01]  /*1f50*/  USHF.R.U32.HI UR4, URZ, 0x2, UR5 ;  /* 0x000000023f047899 */ /* 0x000fe20008011605 */
[----:B------:R-:W-:Y:S01]  /*1f60*/  SHF.R.S32.HI R9, RZ, 0x1f, R8 ;  /* 0x0000001fff097819 */ /* 0x000fe20000011408 */
[----:B------:R-:W-:-:S02]  /*1f70*/  USEL UR6, URZ, 0x1, !UP0 ;  /* 0x000000013f067887 */ /* 0x000fc4000c000000 */
[----:B------:R-:W-:Y:S02]  /*1f80*/  UIMAD UR38, UR4, -0x5, UR38 ;  /* 0xfffffffb042678a4 */ /* 0x000fe4000f8e0226 */
[----:B------:R-:W-:-:S04]  /*1f90*/  ULOP3.LUT UR39, UR39, UR6, URZ, 0x3c, !UPT ;  /* 0x0000000627277292 */ /* 0x000fc8000f8e3c3f */
[----:B------:R-:W-:Y:S01]  /*1fa0*/  @UP1 ULOP3.LUT UR39, UR39, 0x1, UR4, 0x78, !UPT ;  /* 0x0000000127271892 */ /* 0x000fe2000f8e7804 */
[----:B-12---:R-:W-:Y:S11]  /*1fb0*/  @!P0 BRA `(.L_x_31) ;  /* 0x0000009400508947 */ /* 0x006ff60003800000 */
.L_x_314:
[----:B------:R-:W-:Y:S01]  /*1fc0*/  IMAD.SHL.U32 R14, R19, 0x40, RZ ;  /* 0x00000040130e7824 */ /* 0x000fe200078e00ff */
[----:B------:R-:W-:Y:S01]  /*1fd0*/  ULDC UR6, c[0x0][0x284] ;  /* 0x0000a10000067ab9 */ /* 0x000fe20000000800 */
[----:B0-----:R-:W-:Y:S01]  /*1fe0*/  IMAD.SHL.U32 R12, R22, 0x100, RZ ;  /* 0x00000100160c7824 */ /* 0x001fe200078e00ff */
[----:B------:R-:W-:Y:S01]  /*1ff0*/  SHF.R.S32.HI R165, RZ, 0x1f, R2 ;  /* 0x0000001fffa57819 */ /* 0x000fe20000011402 */
[----:B------:R-:W-:Y:S01]  /*2000*/  ULDC.64 UR4, c[0x0][0x5d0] ;  /* 0x0001740000047ab9 */ /* 0x000fe20000000a00 */
[----:B------:R-:W-:Y:S01]  /*2010*/  ISETP.GE.AND P0, PT, R14, UR6, PT ;  /* 0x000000060e007c0c */ /* 0x000fe2000bf06270 */
[----:B------:R-:W-:Y:S01]  /*2020*/  IMAD.WIDE.U32 R4, R2, UR4, R8 ;  /* 0x0000000402047c25 */ /* 0x000fe2000f8e0008 */
[----:B------:R-:W-:Y:S02]  /*2030*/  SHF.R.S32.HI R13, RZ, 0x1f, R12 ;  /* 0x0000001fff0d7819 */ /* 0x000fe4000001140c */
[C---:B------:R-:W-:Y:S01]  /*2040*/  ISETP.GE.OR P0, PT, R12.reuse, R15, P0 ;  /* 0x0000000f0c00720c */ /* 0x040fe20000706670 */
[----:B------:R-:W-:Y:S01]  /*2050*/  IMAD R3, R165, UR4, RZ ;  /* 0x00000004a5037c24 */ /* 0x000fe2000f8e02ff */
[----:B------:R-:W-:-:S03]  /*2060*/  IADD3 R6, P1, R12, R4, RZ ;  /* 0x000000040c067210 */ /* 0x000fc60007f3e0ff */
[----:B------:R-:W-:-:S05]  /*2070*/  IMAD R3, R2, UR5, R3 ;  /* 0x0000000502037c24 */ /* 0x000fca000f8e0203 */
[----:B------:R-:W-:-:S03]  /*2080*/  IADD3.X R7, R13, R5, R3, P1, !PT ;  /* 0x000000050d077210 */ /* 0x000fc60000ffe403 */
[----:B------:R-:W-:Y:S05]  /*2090*/  @P0 BRA `(.L_x_32) ;  /* 0x0000007c000c0947 */ /* 0x000fea0003800000 */
[----:B------:R-:W0:Y:S01]  /*20a0*/  LDC.64 R10, c[0x0][0x5c8] ;  /* 0x00017200ff0a7b82 */ /* 0x000e220000000a00 */
[----:B-----5:R-:W-:Y:S01]  /*20b0*/  FSETP.NEU.AND P0, PT, R152, RZ, PT ;  /* 0x000000ff9800720b */ /* 0x020fe20003f0d000 */
[----:B------:R-:W-:Y:S01]  /*20c0*/  IMAD R3, R156, -0x2, R15 ;  /* 0xfffffffe9c037824 */ /* 0x000fe200078e020f */
[----:B------:R-:W-:Y:S01]  /*20d0*/  BSSY B0, `(.L_x_32) ;  /* 0x00007bf000007945 */ /* 0x000fe20003800000 */
[----:B------:R-:W-:-:S04]  /*20e0*/  IMAD.WIDE R162, R19, 0x40, R154 ;  /* 0x0000004013a27825 */ /* 0x000fc800078e029a */
[----:B-1----:R-:W-:Y:S02]  /*20f0*/  IMAD.IADD R0, R3, 0x1, -R12 ;  /* 0x0000000103007824 */ /* 0x002fe400078e0a0c */
[----:B------:R-:W-:-:S03]  /*2100*/  IMAD.IADD R3, R161, 0x1, -R14 ;  /* 0x00000001a1037824 */ /* 0x000fc600078e0a0e */
[----:B------:R-:W-:-:S04]  /*2110*/  ISETP.GT.AND P2, PT, R0, RZ, PT ;  /* 0x000000ff0000720c */ /* 0x000fc80003f44270 */
[----:B------:R-:W-:Y:S01]  /*2120*/  ISETP.GT.AND P1, PT, R3, RZ, P2 ;  /* 0x000000ff0300720c */ /* 0x000fe20001724270 */
[-C--:B0-----:R-:W-:Y:S02]  /*2130*/  IMAD R4, R163, R10.reuse, RZ ;  /* 0x0000000aa3047224 */ /* 0x081fe400078e02ff */
[----:B------:R-:W-:-:S04]  /*2140*/  IMAD.WIDE.U32 R6, R162, R10, R6 ;  /* 0x0000000aa2067225 */ /* 0x000fc800078e0006 */
[----:B------:R-:W-:-:S04]  /*2150*/  IMAD R5, R162, R11, R4 ;  /* 0x0000000ba2057224 */ /* 0x000fc800078e0204 */
[----:B------:R-:W-:Y:S01]  /*2160*/  IMAD.IADD R179, R7, 0x1, R5 ;  /* 0x0000000107b37824 */ /* 0x000fe200078e0205 */
[----:B------:R-:W-:Y:S06]  /*2170*/  @!P0 BRA `(.L_x_33) ;  /* 0x0000005400a08947 */ /* 0x000fec0003800000 */
[----:B------:R-:W0:Y:S01]  /*2180*/  LDC.64 R20, c[0x0][0x5b8] ;  /* 0x00016e00ff147b82 */ /* 0x000e220000000a00 */
[----:B------:R-:W-:-:S07]  /*2190*/  ULDC.64 UR4, c[0x0][0x5c0] ;  /* 0x0001700000047ab9 */ /* 0x000fce0000000a00 */
[----:B------:R-:W1:Y:S08]  /*21a0*/  LDC.64 R166, c[0x0][0x5b0] ;  /* 0x00016c00ffa67b82 */ /* 0x000e700000000a00 */
[----:B------:R-:W2:Y:S01]  /*21b0*/  LDC.64 R14, c[0x0][0x5a8] ;  /* 0x00016a00ff0e7b82 */ /* 0x000ea20000000a00 */
[-C--:B0-----:R-:W-:Y:S02]  /*21c0*/  IMAD R7, R165, R20.reuse, RZ ;  /* 0x00000014a5077224 */ /* 0x081fe400078e02ff */
[----:B------:R-:W-:-:S04]  /*21d0*/  IMAD.WIDE.U32 R4, R2, R20, R8 ;  /* 0x0000001402047225 */ /* 0x000fc800078e0008 */
[----:B------:R-:W-:Y:S01]  /*21e0*/  IMAD R175, R2, R21, R7 ;  /* 0x0000001502af7224 */ /* 0x000fe200078e0207 */
[----:B------:R-:W-:Y:S01]  /*21f0*/  IADD3 R164, P0, R12, R4, RZ ;  /* 0x000000040ca47210 */ /* 0x000fe20007f1e0ff */
[----:B-1----:R-:W-:-:S03]  /*2200*/  IMAD R4, R163, R166, RZ ;  /* 0x000000a6a3047224 */ /* 0x002fc600078e02ff */
[----:B------:R-:W-:Y:S01]  /*2210*/  IADD3.X R165, R13, R5, R175, P0, !PT ;  /* 0x000000050da57210 */ /* 0x000fe200007fe4af */
[C---:B------:R-:W-:Y:S02]  /*2220*/  IMAD R177, R162.reuse, R167, R4 ;  /* 0x000000a7a2b17224 */ /* 0x040fe400078e0204 */
[----:B------:R-:W-:-:S04]  /*2230*/  IMAD.WIDE.U32 R4, R162, R166, R164 ;  /* 0x000000a6a2047225 */ /* 0x000fc800078e00a4 */
[----:B------:R-:W-:Y:S01]  /*2240*/  IMAD.IADD R5, R5, 0x1, R177 ;  /* 0x0000000105057824 */ /* 0x000fe200078e02b1 */
[----:B--2---:R-:W-:-:S04]  /*2250*/  LEA R168, P0, R4, R14, 0x1 ;  /* 0x0000000e04a87211 */ /* 0x004fc800078008ff */
[----:B------:R-:W-:-:S05]  /*2260*/  LEA.HI.X R169, R4, R15, R5, 0x1, P0 ;  /* 0x0000000f04a97211 */ /* 0x000fca00000f0c05 */
[----:B------:R0:W2:Y:S01]  /*2270*/  @P1 LDG.E.LTC128B.U16 R19, desc[UR36][R168.64] ;  /* 0x00000024a8131981 */ /* 0x0000a2000c1e1520 */
[----:B------:R-:W-:Y:S01]  /*2280*/  IMAD.WIDE.U32 R4, R162, R166, R12 ;  /* 0x000000a6a2047225 */ /* 0x000fe200078e000c */
[----:B------:R-:W-:Y:S02]  /*2290*/  BSSY B1, `(.L_x_34) ;  /* 0x0000014000017945 */ /* 0x000fe40003800000 */
[----:B------:R-:W-:-:S04]  /*22a0*/  IADD3 R170, P0, R8, R4, RZ ;  /* 0x0000000408aa7210 */ /* 0x000fc80007f1e0ff */
[----:B------:R-:W-:Y:S01]  /*22b0*/  IADD3.X R171, R9, R177, R5, P0, !PT ;  /* 0x000000b109ab7210 */ /* 0x000fe200007fe405 */
[----:B0-----:R-:W-:Y:S01]  /*22c0*/  IMAD.SHL.U32 R168, R166, 0x8, RZ ;  /* 0x00000008a6a87824 */ /* 0x001fe200078e00ff */
[----:B------:R-:W-:Y:S02]  /*22d0*/  LEA R4, P0, R6, UR4, 0x1 ;  /* 0x0000000406047c11 */ /* 0x000fe4000f8008ff */
[----:B------:R-:W-:Y:S01]  /*22e0*/  SHF.L.U64.HI R169, R166, 0x3, R167 ;  /* 0x00000003a6a97819 */ /* 0x000fe200000102a7 */
[----:B------:R-:W-:Y:S01]  /*22f0*/  IMAD.WIDE.U32 R170, R2, R20, R170 ;  /* 0x0000001402aa7225 */ /* 0x000fe200078e00aa */
[----:B------:R-:W-:Y:S02]  /*2300*/  LEA.HI.X R5, R6, UR5, R179, 0x1, P0 ;  /* 0x0000000506057c11 */ /* 0x000fe400080f0cb3 */
[----:B------:R-:W-:Y:S02]  /*2310*/  ISETP.GT.AND P0, PT, R0, 0x1, PT ;  /* 0x000000010000780c */ /* 0x000fe40003f04270 */
[----:B------:R-:W-:-:S02]  /*2320*/  LEA R6, P4, R170, R14, 0x1 ;  /* 0x0000000eaa067211 */ /* 0x000fc400078808ff */
[----:B------:R-:W-:Y:S01]  /*2330*/  ISETP.GT.AND P3, PT, R3, RZ, P0 ;  /* 0x000000ff0300720c */ /* 0x000fe20000764270 */
[----:B--2---:R-:W-:-:S04]  /*2340*/  IMAD.U32 R7, R19, 0x10000, RZ ;  /* 0x0001000013077824 */ /* 0x004fc800078e00ff */
[----:B------:R-:W-:-:S04]  /*2350*/  FMUL R7, R7, R152 ;  /* 0x0000009807077220 */ /* 0x000fc80000400000 */
[----:B------:R-:W-:-:S05]  /*2360*/  FFMA R7, R24, R153, R7 ;  /* 0x0000009918077223 */ /* 0x000fca0000000007 */
[----:B------:R-:W-:Y:S01]  /*2370*/  F2FP.BF16.F32.PACK_AB R21, RZ, R7 ;  /* 0x00000007ff15723e */ /* 0x000fe200000010ff */
[----:B------:R-:W-:-:S04]  /*2380*/  IMAD.IADD R7, R175, 0x1, R171 ;  /* 0x00000001af077824 */ /* 0x000fc800078e02ab */
[----:B------:R0:W-:Y:S01]  /*2390*/  @P1 STG.E.U16 desc[UR36][R4.64], R21 ;  /* 0x0000001504001986 */ /* 0x0001e2000c101524 */
[----:B------:R-:W-:Y:S01]  /*23a0*/  LEA.HI.X R7, R170, R15, R7, 0x1, P4 ;  /* 0x0000000faa077211 */ /* 0x000fe200020f0c07 */
[----:B------:R-:W-:Y:S06]  /*23b0*/  @!P3 BRA `(.L_x_35) ;  /* 0x000000000004b947 */ /* 0x000fec0003800000 */
[----:B------:R1:W5:Y:S02]  /*23c0*/  LDG.E.LTC128B.U16 R19, desc[UR36][R6.64+0x2] ;  /* 0x0000022406137981 */ /* 0x000364000c1e1520 */
.L_x_35:
[----:B------:R-:W-:Y:S05]  /*23d0*/  BSYNC B1 ;  /* 0x0000000000017941 */ /* 0x000fea0003800000 */
.L_x_34:
[----:B0----5:R-:W-:Y:S01]  /*23e0*/  IMAD.U32 R21, R19, 0x10000, RZ ;  /* 0x0001000013157824 */ /* 0x021fe200078e00ff */
[----:B------:R-:W-:Y:S01]  /*23f0*/  ISETP.GT.AND P2, PT, R3, 0x8, P2 ;  /* 0x000000080300780c */ /* 0x000fe20001744270 */
[----:B------:R-:W-:-:S04]  /*2400*/  IMAD.WIDE.U32 R168, R162, R166, R168 ;  /* 0x000000a6a2a87225 */ /* 0x000fc800078e00a8 */
[----:B------:R-:W-:Y:S01]  /*2410*/  FMUL R22, R21, R152 ;  /* 0x0000009815167220 */ /* 0x000fe20000400000 */
[----:B------:R-:W-:Y:S01]  /*2420*/  IMAD.IADD R177, R177, 0x1, R169 ;  /* 0x00000001b1b17824 */ /* 0x000fe200078e02a9 */
[----:B------:R-:W-:Y:S02]  /*2430*/  IADD3 R21, P1, R164, R168, RZ ;  /* 0x000000a8a4157210 */ /* 0x000fe40007f3e0ff */
[----:B------:R-:W-:-:S03]  /*2440*/  FFMA R22, R25, R153, R22 ;  /* 0x0000009919167223 */ /* 0x000fc60000000016 */
[----:B------:R-:W-:Y:S01]  /*2450*/  IMAD.X R164, R177, 0x1, R165, P1 ;  /* 0x00000001b1a47824 */ /* 0x000fe200008e06a5 */
[C---:B------:R-:W-:Y:S02]  /*2460*/  LEA R24, P1, R21.reuse, R14, 0x1 ;  /* 0x0000000e15187211 */ /* 0x040fe400078208ff */
[----:B------:R-:W-:Y:S02]  /*2470*/  F2FP.BF16.F32.PACK_AB R22, RZ, R22 ;  /* 0x00000016ff16723e */ /* 0x000fe400000010ff */
[----:B------:R-:W-:Y:S02]  /*2480*/  LEA.HI.X R25, R21, R15, R164, 0x1, P1 ;  /* 0x0000000f15197211 */ /* 0x000fe400008f0ca4 */
[----:B------:R-:W-:Y:S02]  /*2490*/  PRMT R21, R22, 0x7610, R21 ;  /* 0x0000761016157816 */ /* 0x000fe40000000015 */
[----:B------:R-:W-:-:S03]  /*24a0*/  PRMT R22, R19, 0x7610, R22 ;  /* 0x0000761013167816 */ /* 0x000fc60000000016 */
[----:B------:R0:W-:Y:S04]  /*24b0*/  @P3 STG.E.U16 desc[UR36][R4.64+0x2], R21 ;  /* 0x0000021504003986 */ /* 0x0001e8000c101524 */
[----:B------:R-:W2:Y:S01]  /*24c0*/  @P2 LDG.E.LTC128B.U16 R22, desc[UR36][R24.64] ;  /* 0x0000002418162981 */ /* 0x000ea2000c1e1520 */
[----:B------:R-:W-:Y:S01]  /*24d0*/  IADD3 R8, P1, P3, R8, R168, R12 ;  /* 0x000000a808087210 */ /* 0x000fe20007b3e00c */
[----:B------:R-:W-:Y:S01]  /*24e0*/  BSSY B1, `(.L_x_36) ;  /* 0x0000011000017945 */ /* 0x000fe20003800000 */
[C---:B------:R-:W-:Y:S02]  /*24f0*/  SHF.L.U64.HI R11, R10.reuse, 0x4, R11 ;  /* 0x000000040a0b7819 */ /* 0x040fe4000001020b */
[----:B------:R-:W-:Y:S02]  /*2500*/  IADD3.X R9, R9, R177, R13, P1, P3 ;  /* 0x000000b109097210 */ /* 0x000fe40000fe640d */
[----:B------:R-:W-:-:S02]  /*2510*/  LEA R10, P1, R10, R4, 0x4 ;  /* 0x000000040a0a7211 */ /* 0x000fc400078220ff */
[----:B------:R-:W-:Y:S01]  /*2520*/  ISETP.GT.AND P0, PT, R3, 0x8, P0 ;  /* 0x000000080300780c */ /* 0x000fe20000704270 */
[----:B0-----:R-:W-:-:S04]  /*2530*/  IMAD.WIDE.U32 R20, R2, R20, R8 ;  /* 0x0000001402147225 */ /* 0x001fc800078e0008 */
[----:B------:R-:W-:Y:S01]  /*2540*/  IMAD.X R11, R11, 0x1, R5, P1 ;  /* 0x000000010b0b7824 */ /* 0x000fe200008e0605 */
[----:B------:R-:W-:Y:S01]  /*2550*/  LEA R8, P3, R20, R14, 0x1 ;  /* 0x0000000e14087211 */ /* 0x000fe200078608ff */
[----:B------:R-:W-:-:S05]  /*2560*/  IMAD.IADD R2, R175, 0x1, R21 ;  /* 0x00000001af027824 */ /* 0x000fca00078e0215 */
[----:B------:R-:W-:Y:S01]  /*2570*/  LEA.HI.X R9, R20, R15, R2, 0x1, P3 ;  /* 0x0000000f14097211 */ /* 0x000fe200018f0c02 */
[----:B--2---:R-:W-:-:S04]  /*2580*/  IMAD.U32 R19, R22, 0x10000, RZ ;  /* 0x0001000016137824 */ /* 0x004fc800078e00ff */
[----:B------:R-:W-:-:S04]  /*2590*/  FMUL R19, R19, R152 ;  /* 0x0000009813137220 */ /* 0x000fc80000400000 */
[----:B------:R-:W-:-:S05]  /*25a0*/  FFMA R19, R26, R153, R19 ;  /* 0x000000991a137223 */ /* 0x000fca0000000013 */
[----:B------:R-:W-:-:S05]  /*25b0*/  F2FP.BF16.F32.PACK_AB R19, RZ, R19 ;  /* 0x00000013ff13723e */ /* 0x000fca00000010ff */
[----:B------:R0:W-:Y:S01]  /*25c0*/  @P2 STG.E.U16 desc[UR36][R10.64], R19 ;  /* 0x000000130a002986 */ /* 0x0001e2000c101524 */
[----:B------:R-:W-:Y:S05]  /*25d0*/  @!P0 BRA `(.L_x_37) ;  /* 0x0000000000048947 */ /* 0x000fea0003800000 */
[----:B------:R2:W5:Y:S02]  /*25e0*/  LDG.E.LTC128B.U16 R22, desc[UR36][R8.64+0x2] ;  /* 0x0000022408167981 */ /* 0x000564000c1e1520 */
.L_x_37:
[----:B------:R-:W-:Y:S05]  /*25f0*/  BSYNC B1 ;  /* 0x0000000000017941 */ /* 0x000fea0003800000 */
.L_x_36:
[----:B-----5:R-:W-:Y:S01]  /*2600*/  IMAD.U32 R13, R22, 0x10000, RZ ;  /* 0x00010000160d7824 */ /* 0x020fe200078e00ff */
[----:B------:R-:W-:Y:S01]  /*2610*/  ISETP.GT.AND P1, PT, R0, 0x8, PT ;  /* 0x000000080000780c */ /* 0x000fe20003f24270 */
[----:B------:R-:W-:Y:S02]  /*2620*/  BSSY B1, `(.L_x_38) ;  /* 0x0000008000017945 */ /* 0x000fe40003800000 */
[----:B------:R-:W-:Y:S01]  /*2630*/  FMUL R2, R13, R152 ;  /* 0x000000980d027220 */ /* 0x000fe20000400000 */
[----:B------:R-:W-:-:S03]  /*2640*/  ISETP.GT.AND P2, PT, R3, RZ, P1 ;  /* 0x000000ff0300720c */ /* 0x000fc60000f44270 */
[----:B------:R-:W-:-:S05]  /*2650*/  FFMA R2, R27, R153, R2 ;  /* 0x000000991b027223 */ /* 0x000fca0000000002 */
[----:B------:R-:W-:-:S05]  /*2660*/  F2FP.BF16.F32.PACK_AB R2, RZ, R2 ;  /* 0x00000002ff02723e */ /* 0x000fca00000010ff */
[----:B------:R3:W-:Y:S01]  /*2670*/  @P0 STG.E.U16 desc[UR36][R10.64+0x2], R2 ;  /* 0x000002020a000986 */ /* 0x0007e2000c101524 */
[----:B------:R-:W-:Y:S05]  /*2680*/  @!P2 BRA `(.L_x_39) ;  /* 0x000000000004a947 */ /* 0x000fea0003800000 */
[----:B------:R4:W5:Y:S02]  /*2690*/  LDG.E.LTC128B.U16 R22, desc[UR36][R6.64+0x10] ;  /* 0x0000102406167981 */ /* 0x000964000c1e1520 */
.L_x_39:
[----:B------:R-:W-:Y:S05]  /*26a0*/  BSYNC B1 ;  /* 0x0000000000017941 */ /* 0x000fea0003800000 */
.L_x_38:
        /* <DEDUP_REMOVED lines=10> */
.L_x_41:
[----:B------:R-:W-:Y:S05]  /*2750*/  BSYNC B1 ;  /* 0x0000000000017941 */ /* 0x000fea0003800000 */
.L_x_40:
[----:B0----5:R-:W-:Y:S01]  /*2760*/  IMAD.U32 R13, R22, 0x10000, RZ ;  /* 0x00010000160d7824 */ /* 0x021fe200078e00ff */
[----:B------:R-:W-:Y:S01]  /*2770*/  ISETP.GT.AND P1, PT, R3, 0x8, P1 ;  /* 0x000000080300780c */ /* 0x000fe20000f24270 */
[----:B------:R-:W-:Y:S02]  /*2780*/  BSSY B1, `(.L_x_42) ;  /* 0x0000007000017945 */ /* 0x000fe40003800000 */
[----:B---3--:R-:W-:-:S04]  /*2790*/  FMUL R2, R13, R152 ;  /* 0x000000980d027220 */ /* 0x008fc80000400000 */
[----:B------:R-:W-:-:S05]  /*27a0*/  FFMA R2, R29, R153, R2 ;  /* 0x000000991d027223 */ /* 0x000fca0000000002 */
[----:B------:R-:W-:-:S05]  /*27b0*/  F2FP.BF16.F32.PACK_AB R2, RZ, R2 ;  /* 0x00000002ff02723e */ /* 0x000fca00000010ff */
[----:B------:R0:W-:Y:S01]  /*27c0*/  @P3 STG.E.U16 desc[UR36][R4.64+0x12], R2 ;  /* 0x0000120204003986 */ /* 0x0001e2000c101524 */
[----:B------:R-:W-:Y:S05]  /*27d0*/  @!P1 BRA `(.L_x_43) ;  /* 0x0000000000049947 */ /* 0x000fea0003800000 */
[----:B------:R3:W5:Y:S02]  /*27e0*/  LDG.E.LTC128B.U16 R22, desc[UR36][R8.64+0x10] ;  /* 0x0000102408167981 */ /* 0x000764000c1e1520 */
.L_x_43:
[----:B------:R-:W-:Y:S05]  /*27f0*/  BSYNC B1 ;  /* 0x0000000000017941 */ /* 0x000fea0003800000 */
.L_x_42:
[----:B-----5:R-:W-:Y:S01]  /*2800*/  IMAD.U32 R13, R22, 0x10000, RZ ;  /* 0x00010000160d7824 */ /* 0x020fe200078e00ff */
[----:B------:R-:W-:Y:S01]  /*2810*/  ISETP.GT.AND P0, PT, R3, 0x8, P0 ;  /* 0x000000080300780c */ /* 0x000fe20000704270 */
[----:B------:R-:W-:Y:S02]  /*2820*/  BSSY B1, `(.L_x_44) ;  /* 0x0000007000017945 */ /* 0x000fe40003800000 */
[----:B------:R-:W-:-:S04]  /*2830*/  FMUL R13, R13, R152 ;  /* 0x000000980d0d7220 */ /* 0x000fc80000400000 */
[----:B------:R-:W-:-:S05]  /*2840*/  FFMA R13, R30, R153, R13 ;  /* 0x000000991e0d7223 */ /* 0x000fca000000000d */
[----:B------:R-:W-:-:S05]  /*2850*/  F2FP.BF16.F32.PACK_AB R13, RZ, R13 ;  /* 0x0000000dff0d723e */ /* 0x000fca00000010ff */
[----:B------:R0:W-:Y:S01]  /*2860*/  @P1 STG.E.U16 desc[UR36][R10.64+0x10], R13 ;  /* 0x0000100d0a001986 */ /* 0x0001e2000c101524 */
[----:B------:R-:W-:Y:S05]  /*2870*/  @!P0 BRA `(.L_x_45) ;  /* 0x0000000000048947 */ /* 0x000fea0003800000 */
[----:B------:R0:W5:Y:S02]  /*2880*/  LDG.E.LTC128B.U16 R22, desc[UR36][R8.64+0x12] ;  /* 0x0000122408167981 */ /* 0x000164000c1e1520 */
.L_x_45:
[----:B------:R-:W-:Y:S05]  /*2890*/  BSYNC B1 ;  /* 0x0000000000017941 */ /* 0x000fea0003800000 */
.L_x_44:
[----:B0----5:R-:W-:Y:S01]  /*28a0*/  IMAD.U32 R13, R22, 0x10000, RZ ;  /* 0x00010000160d7824 */ /* 0x021fe200078e00ff */
        /* <DEDUP_REMOVED lines=9> */
.L_x_47:
[----:B------:R-:W-:Y:S05]  /*2940*/  BSYNC B1 ;  /* 0x0000000000017941 */ /* 0x000fea0003800000 */
.L_x_46:
        /* <DEDUP_REMOVED lines=10> */
.L_x_49:
[----:B------:R-:W-:Y:S05]  /*29f0*/  BSYNC B1 ;  /* 0x0000000000017941 */ /* 0x000fea0003800000 */
.L_x_48:
[----:B0----5:R-:W-:Y:S01]  /*2a00*/  IMAD.U32 R13, R22, 0x10000, RZ ;  /* 0x00010000160d7824 */ /* 0x021fe200078e00ff */
        /* <DEDUP_REMOVED lines=8> */
.L_x_51:
[----:B------:R-:W-:Y:S05]  /*2a90*/  BSYNC B1 ;  /* 0x0000000000017941 */ /* 0x000fea0003800000 */
.L_x_50:
        /* <DEDUP_REMOVED lines=9> */
.L_x_53:
[----:B------:R-:W-:Y:S05]  /*2b30*/  BSYNC B1 ;  /* 0x0000000000017941 */ /* 0x000fea0003800000 */
.L_x_52:
        /* <DEDUP_REMOVED lines=10> */
.L_x_55:
[----:B------:R-:W-:Y:S05]  /*2be0*/  BSYNC B1 ;  /* 0x0000000000017941 */ /* 0x000fea0003800000 */
.L_x_54:
        /* <DEDUP_REMOVED lines=10> */
.L_x_57:
[----:B------:R-:W-:Y:S05]  /*2c90*/  BSYNC B1 ;  /* 0x0000000000017941 */ /* 0x000fea0003800000 */
.L_x_56:
        /* <DEDUP_REMOVED lines=9> */
.L_x_59:
[----:B------:R-:W-:Y:S05]  /*2d30*/  BSYNC B1 ;  /* 0x0000000000017941 */ /* 0x000fea0003800000 */
.L_x_58:
        /* <DEDUP_REMOVED lines=9> */
.L_x_61:
[----:B------:R-:W-:Y:S05]  /*2dd0*/  BSYNC B1 ;  /* 0x0000000000017941 */ /* 0x000fea0003800000 */
.L_x_60:
        /* <DEDUP_REMOVED lines=10> */
.L_x_63:
[----:B------:R-:W-:Y:S05]  /*2e80*/  BSYNC B1 ;  /* 0x0000000000017941 */ /* 0x000fea0003800000 */
.L_x_62:
        /* <DEDUP_REMOVED lines=10> */
.L_x_65:
[----:B------:R-:W-:Y:S05]  /*2f30*/  BSYNC B1 ;  /* 0x0000000000017941 */ /* 0x000fea0003800000 */
.L_x_64:
        /* <DEDUP_REMOVED lines=9> */
.L_x_67:
[----:B------:R-:W-:Y:S05]  /*2fd0*/  BSYNC B1 ;  /* 0x0000000000017941 */ /* 0x000fea0003800000 */
.L_x_66:
        /* <DEDUP_REMOVED lines=9> */
.L_x_69:
[----:B------:R-:W-:Y:S05]  /*3070*/  BSYNC B1 ;  /* 0x0000000000017941 */ /* 0x000fea0003800000 */
.L_x_68:
        /* <DEDUP_REMOVED lines=10> */
.L_x_71:
[----:B------:R-:W-:Y:S05]  /*3120*/  BSYNC B1 ;  /* 0x0000000000017941 */ /* 0x000fea0003800000 */
.L_x_70:
        /* <DEDUP_REMOVED lines=10> */
.L_x_73:
[----:B------:R-:W-:Y:S05]  /*31d0*/  BSYNC B1 ;  /* 0x0000000000017941 */ /* 0x000fea0003800000 */
.L_x_72:
        /* <DEDUP_REMOVED lines=9> */
.L_x_75:
[----:B------:R-:W-:Y:S05]  /*3270*/  BSYNC B1 ;  /* 0x0000000000017941 */ /* 0x000fea0003800000 */
.L_x_74:
        /* <DEDUP_REMOVED lines=9> */
.L_x_77:
[----:B------:R-:W-:Y:S05]  /*3310*/  BSYNC B1 ;  /* 0x0000000000017941 */ /* 0x000fea0003800000 */
.L_x_76:
        /* <DEDUP_REMOVED lines=10> */
.L_x_79:
[----:B------:R-:W-:Y:S05]  /*33c0*/  BSYNC B1 ;  /* 0x0000000000017941 */ /* 0x000fea0003800000 */
.L_x_78:
        /* <DEDUP_REMOVED lines=10> */
.L_x_81:
[----:B------:R-:W-:Y:S05]  /*3470*/  BSYNC B1 ;  /* 0x0000000000017941 */ /* 0x000fea0003800000 */
.L_x_80:
        /* <DEDUP_REMOVED lines=9> */
.L_x_83:
[----:B------:R-:W-:Y:S05]  /*3510*/  BSYNC B1 ;  /* 0x0000000000017941 */ /* 0x000fea0003800000 */
.L_x_82:
        /* <DEDUP_REMOVED lines=9> */
.L_x_85:
[----:B------:R-:W-:Y:S05]  /*35b0*/  BSYNC B1 ;  /* 0x0000000000017941 */ /* 0x000fea0003800000 */
.L_x_84:
        /* <DEDUP_REMOVED lines=10> */
.L_x_87:
[----:B------:R-:W-:Y:S05]  /*3660*/  BSYNC B1 ;  /* 0x0000000000017941 */ /* 0x000fea0003800000 */
.L_x_86:
        /* <DEDUP_REMOVED lines=10> */
.L_x_89:
[----:B------:R-:W-:Y:S05]  /*3710*/  BSYNC B1 ;  /* 0x0000000000017941 */ /* 0x000fea0003800000 */
.L_x_88:
        /* <DEDUP_REMOVED lines=9> */
.L_x_91:
[----:B------:R-:W-:Y:S05]  /*37b0*/  BSYNC B1 ;  /* 0x0000000000017941 */ /* 0x000fea0003800000 */
.L_x_90:
        /* <DEDUP_REMOVED lines=9> */
.L_x_93:
[----:B------:R-:W-:Y:S05]  /*3850*/  BSYNC B1 ;  /* 0x0000000000017941 */ /* 0x000fea0003800000 */
.L_x_92:
        /* <DEDUP_REMOVED lines=10> */
.L_x_95:
[----:B------:R-:W-:Y:S05]  /*3900*/  BSYNC B1 ;  /* 0x0000000000017941 */ /* 0x000fea0003800000 */
.L_x_94:
        /* <DEDUP_REMOVED lines=10> */
.L_x_97:
[----:B------:R-:W-:Y:S05]  /*39b0*/  BSYNC B1 ;  /* 0x0000000000017941 */ /* 0x000fea0003800000 */
.L_x_96:
        /* <DEDUP_REMOVED lines=9> */
.L_x_99:
[----:B------:R-:W-:Y:S05]  /*3a50*/  BSYNC B1 ;  /* 0x0000000000017941 */ /* 0x000fea0003800000 */
.L_x_98:
        /* <DEDUP_REMOVED lines=9> */
.L_x_101:
[----:B------:R-:W-:Y:S05]  /*3af0*/  BSYNC B1 ;  /* 0x0000000000017941 */ /* 0x000fea0003800000 */
.L_x_100:
        /* <DEDUP_REMOVED lines=10> */
.L_x_103:
[----:B------:R-:W-:Y:S05]  /*3ba0*/  BSYNC B1 ;  /* 0x0000000000017941 */ /* 0x000fea0003800000 */
.L_x_102:
        /* <DEDUP_REMOVED lines=10> */
.L_x_105:
[----:B------:R-:W-:Y:S05]  /*3c50*/  BSYNC B1 ;  /* 0x0000000000017941 */ /* 0x000fea0003800000 */
.L_x_104:
        /* <DEDUP_REMOVED lines=9> */
.L_x_107:
[----:B------:R-:W-:Y:S05]  /*3cf0*/  BSYNC B1 ;  /* 0x0000000000017941 */ /* 0x000fea0003800000 */
.L_x_106:
        /* <DEDUP_REMOVED lines=9> */
.L_x_109:
[----:B------:R-:W-:Y:S05]  /*3d90*/  BSYNC B1 ;  /* 0x0000000000017941 */ /* 0x000fea0003800000 */
.L_x_108:
        /* <DEDUP_REMOVED lines=10> */
.L_x_111:
[----:B------:R-:W-:Y:S05]  /*3e40*/  BSYNC B1 ;  /* 0x0000000000017941 */ /* 0x000fea0003800000 */
.L_x_110:
        /* <DEDUP_REMOVED lines=10> */
.L_x_113:
[----:B------:R-:W-:Y:S05]  /*3ef0*/  BSYNC B1 ;  /* 0x0000000000017941 */ /* 0x000fea0003800000 */
.L_x_112:
        /* <DEDUP_REMOVED lines=9> */
.L_x_115:
[----:B------:R-:W-:Y:S05]  /*3f90*/  BSYNC B1 ;  /* 0x0000000000017941 */ /* 0x000fea0003800000 */
.L_x_114:
        /* <DEDUP_REMOVED lines=9> */
.L_x_117:
[----:B------:R-:W-:Y:S05]  /*4030*/  BSYNC B1 ;  /* 0x0000000000017941 */ /* 0x000fea0003800000 */
.L_x_116:
        /* <DEDUP_REMOVED lines=10> */
.L_x_119:
[----:B------:R-:W-:Y:S05]  /*40e0*/  BSYNC B1 ;  /* 0x0000000000017941 */ /* 0x000fea0003800000 */
.L_x_118:
        /* <DEDUP_REMOVED lines=10> */
.L_x_121:
[----:B------:R-:W-:Y:S05]  /*4190*/  BSYNC B1 ;  /* 0x0000000000017941 */ /* 0x000fea0003800000 */
.L_x_120:
        /* <DEDUP_REMOVED lines=9> */
.L_x_123:
[----:B------:R-:W-:Y:S05]  /*4230*/  BSYNC B1 ;  /* 0x0000000000017941 */ /* 0x000fea0003800000 */
.L_x_122:
        /* <DEDUP_REMOVED lines=9> */
.L_x_125:
[----:B------:R-:W-:Y:S05]  /*42d0*/  BSYNC B1 ;  /* 0x0000000000017941 */ /* 0x000fea0003800000 */
.L_x_124:
        /* <DEDUP_REMOVED lines=10> */
.L_x_127:
[----:B------:R-:W-:Y:S05]  /*4380*/  BSYNC B1 ;  /* 0x0000000000017941 */ /* 0x000fea0003800000 */
.L_x_126:
        /* <DEDUP_REMOVED lines=10> */
.L_x_129:
[----:B------:R-:W-:Y:S05]  /*4430*/  BSYNC B1 ;  /* 0x0000000000017941 */ /* 0x000fea0003800000 */
.L_x_128:
        /* <DEDUP_REMOVED lines=9> */
.L_x_131:
[----:B------:R-:W-:Y:S05]  /*44d0*/  BSYNC B1 ;  /* 0x0000000000017941 */ /* 0x000fea0003800000 */
.L_x_130:
        /* <DEDUP_REMOVED lines=9> */
.L_x_133:
[----:B------:R-:W-:Y:S05]  /*4570*/  BSYNC B1 ;  /* 0x0000000000017941 */ /* 0x000fea0003800000 */
.L_x_132:
        /* <DEDUP_REMOVED lines=10> */
.L_x_135:
[----:B------:R-:W-:Y:S05]  /*4620*/  BSYNC B1 ;  /* 0x0000000000017941 */ /* 0x000fea0003800000 */
.L_x_134:
        /* <DEDUP_REMOVED lines=10> */
.L_x_137:
[----:B------:R-:W-:Y:S05]  /*46d0*/  BSYNC B1 ;  /* 0x0000000000017941 */ /* 0x000fea0003800000 */
.L_x_136:
        /* <DEDUP_REMOVED lines=9> */
.L_x_139:
[----:B------:R-:W-:Y:S05]  /*4770*/  BSYNC B1 ;  /* 0x0000000000017941 */ /* 0x000fea0003800000 */
.L_x_138:
        /* <DEDUP_REMOVED lines=9> */
.L_x_141:
[----:B------:R-:W-:Y:S05]  /*4810*/  BSYNC B1 ;  /* 0x0000000000017941 */ /* 0x000fea0003800000 */
.L_x_140:
        /* <DEDUP_REMOVED lines=10> */
.L_x_143:
[----:B------:R-:W-:Y:S05]  /*48c0*/  BSYNC B1 ;  /* 0x0000000000017941 */ /* 0x000fea0003800000 */
.L_x_142:
        /* <DEDUP_REMOVED lines=10> */
.L_x_145:
[----:B------:R-:W-:Y:S05]  /*4970*/  BSYNC B1 ;  /* 0x0000000000017941 */ /* 0x000fea0003800000 */
.L_x_144:
        /* <DEDUP_REMOVED lines=9> */
.L_x_147:
[----:B------:R-:W-:Y:S05]  /*4a10*/  BSYNC B1 ;  /* 0x0000000000017941 */ /* 0x000fea0003800000 */
.L_x_146:
        /* <DEDUP_REMOVED lines=9> */
.L_x_149:
[----:B------:R-:W-:Y:S05]  /*4ab0*/  BSYNC B1 ;  /* 0x0000000000017941 */ /* 0x000fea0003800000 */
.L_x_148:
        /* <DEDUP_REMOVED lines=10> */
.L_x_151:
[----:B------:R-:W-:Y:S05]  /*4b60*/  BSYNC B1 ;  /* 0x0000000000017941 */ /* 0x000fea0003800000 */
.L_x_150:
        /* <DEDUP_REMOVED lines=10> */
.L_x_153:
[----:B------:R-:W-:Y:S05]  /*4c10*/  BSYNC B1 ;  /* 0x0000000000017941 */ /* 0x000fea0003800000 */
.L_x_152:
        /* <DEDUP_REMOVED lines=9> */
.L_x_155:
[----:B------:R-:W-:Y:S05]  /*4cb0*/  BSYNC B1 ;  /* 0x0000000000017941 */ /* 0x000fea0003800000 */
.L_x_154:
        /* <DEDUP_REMOVED lines=9> */
.L_x_157:
[----:B------:R-:W-:Y:S05]  /*4d50*/  BSYNC B1 ;  /* 0x0000000000017941 */ /* 0x000fea0003800000 */
.L_x_156:
        /* <DEDUP_REMOVED lines=10> */
.L_x_159:
[----:B------:R-:W-:Y:S05]  /*4e00*/  BSYNC B1 ;  /* 0x0000000000017941 */ /* 0x000fea0003800000 */
.L_x_158:
        /* <DEDUP_REMOVED lines=10> */
.L_x_161:
[----:B------:R-:W-:Y:S05]  /*4eb0*/  BSYNC B1 ;  /* 0x0000000000017941 */ /* 0x000fea0003800000 */
.L_x_160:
        /* <DEDUP_REMOVED lines=9> */
.L_x_163:
[----:B------:R-:W-:Y:S05]  /*4f50*/  BSYNC B1 ;  /* 0x0000000000017941 */ /* 0x000fea0003800000 */
.L_x_162:
        /* <DEDUP_REMOVED lines=9> */
.L_x_165:
[----:B------:R-:W-:Y:S05]  /*4ff0*/  BSYNC B1 ;  /* 0x0000000000017941 */ /* 0x000fea0003800000 */
.L_x_164:
        /* <DEDUP_REMOVED lines=10> */
.L_x_167:
[----:B------:R-:W-:Y:S05]  /*50a0*/  BSYNC B1 ;  /* 0x0000000000017941 */ /* 0x000fea0003800000 */
.L_x_166:
        /* <DEDUP_REMOVED lines=10> */
.L_x_169:
[----:B------:R-:W-:Y:S05]  /*5150*/  BSYNC B1 ;  /* 0x0000000000017941 */ /* 0x000fea0003800000 */
.L_x_168:
        /* <DEDUP_REMOVED lines=9> */
.L_x_171:
[----:B------:R-:W-:Y:S05]  /*51f0*/  BSYNC B1 ;  /* 0x0000000000017941 */ /* 0x000fea0003800000 */
.L_x_170:
        /* <DEDUP_REMOVED lines=9> */
.L_x_173:
[----:B------:R-:W-:Y:S05]  /*5290*/  BSYNC B1 ;  /* 0x0000000000017941 */ /* 0x000fea0003800000 */
.L_x_172:
        /* <DEDUP_REMOVED lines=10> */
.L_x_175:
[----:B------:R-:W-:Y:S05]  /*5340*/  BSYNC B1 ;  /* 0x0000000000017941 */ /* 0x000fea0003800000 */
.L_x_174:
        /* <DEDUP_REMOVED lines=10> */
.L_x_177:
[----:B------:R-:W-:Y:S05]  /*53f0*/  BSYNC B1 ;  /* 0x0000000000017941 */ /* 0x000fea0003800000 */
.L_x_176:
        /* <DEDUP_REMOVED lines=9> */
.L_x_179:
[----:B------:R-:W-:Y:S05]  /*5490*/  BSYNC B1 ;  /* 0x0000000000017941 */ /* 0x000fea0003800000 */
.L_x_178:
        /* <DEDUP_REMOVED lines=9> */
.L_x_181:
[----:B------:R-:W-:Y:S05]  /*5530*/  BSYNC B1 ;  /* 0x0000000000017941 */ /* 0x000fea0003800000 */
.L_x_180:
        /* <DEDUP_REMOVED lines=10> */
.L_x_183:
[----:B------:R-:W-:Y:S05]  /*55e0*/  BSYNC B1 ;  /* 0x0000000000017941 */ /* 0x000fea0003800000 */
.L_x_182:
        /* <DEDUP_REMOVED lines=10> */
.L_x_185:
[----:B------:R-:W-:Y:S05]  /*5690*/  BSYNC B1 ;  /* 0x0000000000017941 */ /* 0x000fea0003800000 */
.L_x_184:
        /* <DEDUP_REMOVED lines=9> */
.L_x_187:
[----:B------:R-:W-:Y:S05]  /*5730*/  BSYNC B1 ;  /* 0x0000000000017941 */ /* 0x000fea0003800000 */
.L_x_186:
        /* <DEDUP_REMOVED lines=9> */
.L_x_189:
[----:B------:R-:W-:Y:S05]  /*57d0*/  BSYNC B1 ;  /* 0x0000000000017941 */ /* 0x000fea0003800000 */
.L_x_188:
        /* <DEDUP_REMOVED lines=10> */
.L_x_191:
[----:B------:R-:W-:Y:S05]  /*5880*/  BSYNC B1 ;  /* 0x0000000000017941 */ /* 0x000fea0003800000 */
.L_x_190:
        /* <DEDUP_REMOVED lines=10> */
.L_x_193:
[----:B------:R-:W-:Y:S05]  /*5930*/  BSYNC B1 ;  /* 0x0000000000017941 */ /* 0x000fea0003800000 */
.L_x_192:
        /* <DEDUP_REMOVED lines=9> */
.L_x_195:
[----:B------:R-:W-:Y:S05]  /*59d0*/  BSYNC B1 ;  /* 0x0000000000017941 */ /* 0x000fea0003800000 */
.L_x_194:
        /* <DEDUP_REMOVED lines=9> */
.L_x_197:
[----:B------:R-:W-:Y:S05]  /*5a70*/  BSYNC B1 ;  /* 0x0000000000017941 */ /* 0x000fea0003800000 */
.L_x_196:
        /* <DEDUP_REMOVED lines=10> */
.L_x_199:
[----:B------:R-:W-:Y:S05]  /*5b20*/  BSYNC B1 ;  /* 0x0000000000017941 */ /* 0x000fea0003800000 */
.L_x_198:
        /* <DEDUP_REMOVED lines=10> */
.L_x_201:
[----:B------:R-:W-:Y:S05]  /*5bd0*/  BSYNC B1 ;  /* 0x0000000000017941 */ /* 0x000fea0003800000 */
.L_x_200:
        /* <DEDUP_REMOVED lines=9> */
.L_x_203:
[----:B------:R-:W-:Y:S05]  /*5c70*/  BSYNC B1 ;  /* 0x0000000000017941 */ /* 0x000fea0003800000 */
.L_x_202:
        /* <DEDUP_REMOVED lines=9> */
.L_x_205:
[----:B------:R-:W-:Y:S05]  /*5d10*/  BSYNC B1 ;  /* 0x0000000000017941 */ /* 0x000fea0003800000 */
.L_x_204:
        /* <DEDUP_REMOVED lines=10> */
.L_x_207:
[----:B------:R-:W-:Y:S05]  /*5dc0*/  BSYNC B1 ;  /* 0x0000000000017941 */ /* 0x000fea0003800000 */
.L_x_206:
        /* <DEDUP_REMOVED lines=10> */
.L_x_209:
[----:B------:R-:W-:Y:S05]  /*5e70*/  BSYNC B1 ;  /* 0x0000000000017941 */ /* 0x000fea0003800000 */
.L_x_208:
        /* <DEDUP_REMOVED lines=9> */
.L_x_211:
[----:B------:R-:W-:Y:S05]  /*5f10*/  BSYNC B1 ;  /* 0x0000000000017941 */ /* 0x000fea0003800000 */
.L_x_210:
        /* <DEDUP_REMOVED lines=9> */
.L_x_213:
[----:B------:R-:W-:Y:S05]  /*5fb0*/  BSYNC B1 ;  /* 0x0000000000017941 */ /* 0x000fea0003800000 */
.L_x_212:
        /* <DEDUP_REMOVED lines=10> */
.L_x_215:
[----:B------:R-:W-:Y:S05]  /*6060*/  BSYNC B1 ;  /* 0x0000000000017941 */ /* 0x000fea0003800000 */
.L_x_214:
        /* <DEDUP_REMOVED lines=10> */
.L_x_217:
[----:B------:R-:W-:Y:S05]  /*6110*/  BSYNC B1 ;  /* 0x0000000000017941 */ /* 0x000fea0003800000 */
.L_x_216:
        /* <DEDUP_REMOVED lines=9> */
.L_x_219:
[----:B------:R-:W-:Y:S05]  /*61b0*/  BSYNC B1 ;  /* 0x0000000000017941 */ /* 0x000fea0003800000 */
.L_x_218:
        /* <DEDUP_REMOVED lines=9> */
.L_x_221:
[----:B------:R-:W-:Y:S05]  /*6250*/  BSYNC B1 ;  /* 0x0000000000017941 */ /* 0x000fea0003800000 */
.L_x_220:
        /* <DEDUP_REMOVED lines=10> */
.L_x_223:
[----:B------:R-:W-:Y:S05]  /*6300*/  BSYNC B1 ;  /* 0x0000000000017941 */ /* 0x000fea0003800000 */
.L_x_222:
        /* <DEDUP_REMOVED lines=10> */
.L_x_225:
[----:B------:R-:W-:Y:S05]  /*63b0*/  BSYNC B1 ;  /* 0x0000000000017941 */ /* 0x000fea0003800000 */
.L_x_224:
        /* <DEDUP_REMOVED lines=9> */
.L_x_227:
[----:B------:R-:W-:Y:S05]  /*6450*/  BSYNC B1 ;  /* 0x0000000000017941 */ /* 0x000fea0003800000 */
.L_x_226:
        /* <DEDUP_REMOVED lines=9> */
.L_x_229:
[----:B------:R-:W-:Y:S05]  /*64f0*/  BSYNC B1 ;  /* 0x0000000000017941 */ /* 0x000fea0003800000 */
.L_x_228:
        /* <DEDUP_REMOVED lines=10> */
.L_x_231:
[----:B------:R-:W-:Y:S05]  /*65a0*/  BSYNC B1 ;  /* 0x0000000000017941 */ /* 0x000fea0003800000 */
.L_x_230:
        /* <DEDUP_REMOVED lines=10> */
.L_x_233:
[----:B------:R-:W-:Y:S05]  /*6650*/  BSYNC B1 ;  /* 0x0000000000017941 */ /* 0x000fea0003800000 */
.L_x_232:
        /* <DEDUP_REMOVED lines=9> */
.L_x_235:
[----:B------:R-:W-:Y:S05]  /*66f0*/  BSYNC B1 ;  /* 0x0000000000017941 */ /* 0x000fea0003800000 */
.L_x_234:
        /* <DEDUP_REMOVED lines=9> */
.L_x_237:
[----:B------:R-:W-:Y:S05]  /*6790*/  BSYNC B1 ;  /* 0x0000000000017941 */ /* 0x000fea0003800000 */
.L_x_236:
        /* <DEDUP_REMOVED lines=10> */
.L_x_239:
[----:B------:R-:W-:Y:S05]  /*6840*/  BSYNC B1 ;  /* 0x0000000000017941 */ /* 0x000fea0003800000 */
.L_x_238:
        /* <DEDUP_REMOVED lines=10> */
.L_x_241:
[----:B------:R-:W-:Y:S05]  /*68f0*/  BSYNC B1 ;  /* 0x0000000000017941 */ /* 0x000fea0003800000 */
.L_x_240:
        /* <DEDUP_REMOVED lines=9> */
.L_x_243:
[----:B------:R-:W-:Y:S05]  /*6990*/  BSYNC B1 ;  /* 0x0000000000017941 */ /* 0x000fea0003800000 */
.L_x_242:
        /* <DEDUP_REMOVED lines=9> */
.L_x_245:
[----:B------:R-:W-:Y:S05]  /*6a30*/  BSYNC B1 ;  /* 0x0000000000017941 */ /* 0x000fea0003800000 */
.L_x_244:
        /* <DEDUP_REMOVED lines=10> */
.L_x_247:
[----:B------:R-:W-:Y:S05]  /*6ae0*/  BSYNC B1 ;  /* 0x0000000000017941 */ /* 0x000fea0003800000 */
.L_x_246:
        /* <DEDUP_REMOVED lines=10> */
.L_x_249:
[----:B------:R-:W-:Y:S05]  /*6b90*/  BSYNC B1 ;  /* 0x0000000000017941 */ /* 0x000fea0003800000 */
.L_x_248:
        /* <DEDUP_REMOVED lines=9> */
.L_x_251:
[----:B------:R-:W-:Y:S05]  /*6c30*/  BSYNC B1 ;  /* 0x0000000000017941 */ /* 0x000fea0003800000 */
.L_x_250:
        /* <DEDUP_REMOVED lines=9> */
.L_x_253:
[----:B------:R-:W-:Y:S05]  /*6cd0*/  BSYNC B1 ;  /* 0x0000000000017941 */ /* 0x000fea0003800000 */
.L_x_252:
        /* <DEDUP_REMOVED lines=10> */
.L_x_255:
[----:B------:R-:W-:Y:S05]  /*6d80*/  BSYNC B1 ;  /* 0x0000000000017941 */ /* 0x000fea0003800000 */
.L_x_254:
        /* <DEDUP_REMOVED lines=10> */
.L_x_257:
[----:B------:R-:W-:Y:S05]  /*6e30*/  BSYNC B1 ;  /* 0x0000000000017941 */ /* 0x000fea0003800000 */
.L_x_256:
        /* <DEDUP_REMOVED lines=9> */
.L_x_259:
[----:B------:R-:W-:Y:S05]  /*6ed0*/  BSYNC B1 ;  /* 0x0000000000017941 */ /* 0x000fea0003800000 */
.L_x_258:
        /* <DEDUP_REMOVED lines=9> */
.L_x_261:
[----:B------:R-:W-:Y:S05]  /*6f70*/  BSYNC B1 ;  /* 0x0000000000017941 */ /* 0x000fea0003800000 */
.L_x_260:
        /* <DEDUP_REMOVED lines=10> */
.L_x_263:
[----:B------:R-:W-:Y:S05]  /*7020*/  BSYNC B1 ;  /* 0x0000000000017941 */ /* 0x000fea0003800000 */
.L_x_262:
        /* <DEDUP_REMOVED lines=10> */
.L_x_265:
[----:B------:R-:W-:Y:S05]  /*70d0*/  BSYNC B1 ;  /* 0x0000000000017941 */ /* 0x000fea0003800000 */
.L_x_264:
        /* <DEDUP_REMOVED lines=9> */
.L_x_267:
[----:B------:R-:W-:Y:S05]  /*7170*/  BSYNC B1 ;  /* 0x0000000000017941 */ /* 0x000fea0003800000 */
.L_x_266:
        /* <DEDUP_REMOVED lines=9> */
.L_x_269:
[----:B------:R-:W-:Y:S05]  /*7210*/  BSYNC B1 ;  /* 0x0000000000017941 */ /* 0x000fea0003800000 */
.L_x_268:
        /* <DEDUP_REMOVED lines=10> */
.L_x_271:
[----:B------:R-:W-:Y:S05]  /*72c0*/  BSYNC B1 ;  /* 0x0000000000017941 */ /* 0x000fea0003800000 */
.L_x_270:
        /* <DEDUP_REMOVED lines=10> */
.L_x_273:
[----:B------:R-:W-:Y:S05]  /*7370*/  BSYNC B1 ;  /* 0x0000000000017941 */ /* 0x000fea0003800000 */
.L_x_272:
        /* <DEDUP_REMOVED lines=9> */
.L_x_275:
[----:B------:R-:W-:Y:S05]  /*7410*/  BSYNC B1 ;  /* 0x0000000000017941 */ /* 0x000fea0003800000 */
.L_x_274:
        /* <DEDUP_REMOVED lines=9> */
.L_x_277:
[----:B------:R-:W-:Y:S05]  /*74b0*/  BSYNC B1 ;  /* 0x0000000000017941 */ /* 0x000fea0003800000 */
.L_x_276:
        /* <DEDUP_REMOVED lines=10> */
.L_x_279:
[----:B------:R-:W-:Y:S05]  /*7560*/  BSYNC B1 ;  /* 0x0000000000017941 */ /* 0x000fea0003800000 */
.L_x_278:
        /* <DEDUP_REMOVED lines=10> */
.L_x_281:
[----:B------:R-:W-:Y:S05]  /*7610*/  BSYNC B1 ;  /* 0x0000000000017941 */ /* 0x000fea0003800000 */
.L_x_280:
[----:B01--45:R-:W-:Y:S01]  /*7620*/  IMAD.U32 R7, R22, 0x10000, RZ ;  /* 0x0001000016077824 */ /* 0x033fe200078e00ff */
        /* <DEDUP_REMOVED lines=8> */
.L_x_283:
[----:B------:R-:W-:Y:S05]  /*76b0*/  BSYNC B1 ;  /* 0x0000000000017941 */ /* 0x000fea0003800000 */
.L_x_282:
[----:B0----5:R-:W-:Y:S01]  /*76c0*/  IMAD.U32 R5, R22, 0x10000, RZ ;  /* 0x0001000016057824 */ /* 0x021fe200078e00ff */
[----:B------:R-:W-:Y:S01]  /*76d0*/  ISETP.GT.AND P0, PT, R3, 0x8, P0 ;  /* 0x000000080300780c */ /* 0x000fe20000704270 */
[----:B------:R-:W-:Y:S01]  /*76e0*/  @P1 IMAD.MOV.U32 R4, RZ, RZ, R10 ;  /* 0x000000ffff041224 */ /* 0x000fe200078e000a */
[----:B------:R-:W-:Y:S01]  /*76f0*/  BSSY B1, `(.L_x_284) ;  /* 0x0000009000017945 */ /* 0x000fe20003800000 */
[----:B------:R-:W-:-:S04]  /*7700*/  FMUL R5, R5, R152 ;  /* 0x0000009805057220 */ /* 0x000fc80000400000 */
[----:B------:R-:W-:-:S05]  /*7710*/  FFMA R5, R150, R153, R5 ;  /* 0x0000009996057223 */ /* 0x000fca0000000005 */
[----:B------:R-:W-:-:S04]  /*7720*/  F2FP.BF16.F32.PACK_AB R5, RZ, R5 ;  /* 0x00000005ff05723e */ /* 0x000fc800000010ff */
[----:B------:R-:W-:Y:S01]  /*7730*/  PRMT R2, R5, 0x7610, R2 ;  /* 0x0000761005027816 */ /* 0x000fe20000000002 */
[----:B------:R-:W-:-:S05]  /*7740*/  @P1 IMAD.MOV.U32 R5, RZ, RZ, R11 ;  /* 0x000000ffff051224 */ /* 0x000fca00078e000b */
[----:B------:R0:W-:Y:S01]  /*7750*/  @P1 STG.E.U16 desc[UR36][R4.64+0x1f0], R2 ;  /* 0x0001f00204001986 */ /* 0x0001e2000c101524 */
[----:B------:R-:W-:Y:S05]  /*7760*/  @!P0 BRA `(.L_x_285) ;  /* 0x0000000000048947 */ /* 0x000fea0003800000 */
[----:B------:R4:W5:Y:S02]  /*7770*/  LDG.E.LTC128B.U16 R22, desc[UR36][R8.64+0x1f2] ;  /* 0x0001f22408167981 */ /* 0x000964000c1e1520 */
.L_x_285:
[----:B------:R-:W-:Y:S05]  /*7780*/  BSYNC B1 ;  /* 0x0000000000017941 */ /* 0x000fea0003800000 */
.L_x_284:
[----:B------:R-:W-:Y:S05]  /*7790*/  @!P0 BRA `(.L_x_286) ;  /* 0x0000002400488947 */ /* 0x000fea0003800000 */
[----:B-----5:R-:W-:-:S04]  /*77a0*/  IMAD.U32 R3, R22, 0x10000, RZ ;  /* 0x0001000016037824 */ /* 0x020fc800078e00ff */
[----:B------:R-:W-:-:S04]  /*77b0*/  FMUL R0, R3, R152 ;  /* 0x0000009803007220 */ /* 0x000fc80000400000 */
[----:B------:R-:W-:-:S05]  /*77c0*/  FFMA R0, R151, R153, R0 ;  /* 0x0000009997007223 */ /* 0x000fca0000000000 */
[----:B------:R-:W-:-:S05]  /*77d0*/  F2FP.BF16.F32.PACK_AB R0, RZ, R0 ;  /* 0x00000000ff00723e */ /* 0x000fca00000010ff */
[----:B------:R0:W-:Y:S01]  /*77e0*/  STG.E.U16 desc[UR36][R10.64+0x1f2], R0 ;  /* 0x0001f2000a007986 */ /* 0x0001e2000c101524 */
[----:B------:R-:W-:Y:S05]  /*77f0*/  BRA `(.L_x_286) ;  /* 0x0000002400307947 */ /* 0x000fea0003800000 */
.L_x_33:
[----:B------:R-:W-:Y:S01]  /*7800*/  ISETP.GT.AND P0, PT, R0, 0x1, PT ;  /* 0x000000010000780c */ /* 0x000fe20003f04270 */
[----:B------:R-:W-:Y:S01]  /*7810*/  ULDC.64 UR4, c[0x0][0x5c0] ;  /* 0x0001700000047ab9 */ /* 0x000fe20000000a00 */
[-C--:B------:R-:W-:Y:S01]  /*7820*/  FMUL R24, R24, R153.reuse ;  /* 0x0000009918187220 */ /* 0x080fe20000400000 */
[-C--:B------:R-:W-:Y:S01]  /*7830*/  FMUL R25, R25, R153.reuse ;  /* 0x0000009919197220 */ /* 0x080fe20000400000 */
[----:B------:R-:W-:Y:S01]  /*7840*/  ISETP.GT.AND P3, PT, R3, RZ, P0 ;  /* 0x000000ff0300720c */ /* 0x000fe20000764270 */
[-C--:B------:R-:W-:Y:S01]  /*7850*/  FMUL R26, R26, R153.reuse ;  /* 0x000000991a1a7220 */ /* 0x080fe20000400000 */
[----:B------:R-:W-:Y:S01]  /*7860*/  LEA R4, P4, R6, UR4, 0x1 ;  /* 0x0000000406047c11 */ /* 0x000fe2000f8808ff */
[-C--:B------:R-:W-:Y:S01]  /*7870*/  FMUL R27, R27, R153.reuse ;  /* 0x000000991b1b7220 */ /* 0x080fe20000400000 */
[----:B------:R-:W-:Y:S01]  /*7880*/  F2FP.BF16.F32.PACK_AB R24, RZ, R24 ;  /* 0x00000018ff18723e */ /* 0x000fe200000010ff */
[-C--:B------:R-:W-:Y:S01]  /*7890*/  FMUL R28, R28, R153.reuse ;  /* 0x000000991c1c7220 */ /* 0x080fe20000400000 */
[----:B------:R-:W-:Y:S01]  /*78a0*/  LEA.HI.X R5, R6, UR5, R179, 0x1, P4 ;  /* 0x0000000506057c11 */ /* 0x000fe2000a0f0cb3 */
[----:B------:R-:W-:Y:S01]  /*78b0*/  FMUL R29, R29, R153 ;  /* 0x000000991d1d7220 */ /* 0x000fe20000400000 */
[----:B------:R-:W-:Y:S01]  /*78c0*/  F2FP.BF16.F32.PACK_AB R25, RZ, R25 ;  /* 0x00000019ff19723e */ /* 0x000fe200000010ff */
[-C--:B------:R-:W-:Y:S01]  /*78d0*/  FMUL R30, R30, R153.reuse ;  /* 0x000000991e1e7220 */ /* 0x080fe20000400000 */
[----:B------:R-:W-:Y:S01]  /*78e0*/  SHF.L.U64.HI R11, R10, 0x4, R11 ;  /* 0x000000040a0b7819 */ /* 0x000fe2000001020b */
[----:B------:R-:W-:Y:S01]  /*78f0*/  @P1 STG.E.U16 desc[UR36][R4.64], R24 ;  /* 0x0000001804001986 */ /* 0x000fe2000c101524 */
[----:B------:R-:W-:Y:S01]  /*7900*/  ISETP.GT.AND P1, PT, R0, 0x8, PT ;  /* 0x000000080000780c */ /* 0x000fe20003f24270 */
[-C--:B------:R-:W-:Y:S01]  /*7910*/  FMUL R31, R31, R153.reuse ;  /* 0x000000991f1f7220 */ /* 0x080fe20000400000 */
[C---:B------:R-:W-:Y:S01]  /*7920*/  ISETP.GT.AND P4, PT, R3.reuse, 0x8, P0 ;  /* 0x000000080300780c */ /* 0x040fe20000784270 */
[----:B------:R-:W-:Y:S01]  /*7930*/  @P3 STG.E.U16 desc[UR36][R4.64+0x2], R25 ;  /* 0x0000021904003986 */ /* 0x000fe2000c101524 */
[----:B------:R-:W-:Y:S01]  /*7940*/  LEA R6, P3, R10, R4, 0x4 ;  /* 0x000000040a067211 */ /* 0x000fe200078620ff */
[-C--:B------:R-:W-:Y:S01]  /*7950*/  FMUL R32, R32, R153.reuse ;  /* 0x0000009920207220 */ /* 0x080fe20000400000 */
[----:B------:R-:W-:Y:S01]  /*7960*/  ISETP.GT.AND P2, PT, R3, 0x8, P2 ;  /* 0x000000080300780c */ /* 0x000fe20001744270 */
[-C--:B------:R-:W-:Y:S01]  /*7970*/  FMUL R33, R33, R153.reuse ;  /* 0x0000009921217220 */ /* 0x080fe20000400000 */
[----:B------:R-:W-:Y:S01]  /*7980*/  ISETP.GT.AND P0, PT, R0, 0x9, PT ;  /* 0x000000090000780c */ /* 0x000fe20003f04270 */
[----:B------:R-:W-:Y:S01]  /*7990*/  IMAD.X R7, R11, 0x1, R5, P3 ;  /* 0x000000010b077824 */ /* 0x000fe200018e0605 */
[C---:B------:R-:W-:Y:S01]  /*79a0*/  ISETP.GT.AND P5, PT, R3.reuse, RZ, P1 ;  /* 0x000000ff0300720c */ /* 0x040fe20000fa4270 */
[-C--:B------:R-:W-:Y:S01]  /*79b0*/  FMUL R34, R34, R153.reuse ;  /* 0x0000009922227220 */ /* 0x080fe20000400000 */
[----:B------:R-:W-:Y:S01]  /*79c0*/  ISETP.GT.AND P3, PT, R3, RZ, P0 ;  /* 0x000000ff0300720c */ /* 0x000fe20000764270 */
[-C--:B------:R-:W-:Y:S01]  /*79d0*/  FMUL R35, R35, R153.reuse ;  /* 0x0000009923237220 */ /* 0x080fe20000400000 */
[----:B------:R-:W-:Y:S01]  /*79e0*/  F2FP.BF16.F32.PACK_AB R26, RZ, R26 ;  /* 0x0000001aff1a723e */ /* 0x000fe200000010ff */
[----:B------:R-:W-:Y:S01]  /*79f0*/  FMUL R36, R36, R153 ;  /* 0x0000009924247220 */ /* 0x000fe20000400000 */
[----:B------:R-:W-:Y:S01]  /*7a00*/  F2FP.BF16.F32.PACK_AB R27, RZ, R27 ;  /* 0x0000001bff1b723e */ /* 0x000fe200000010ff */
[----:B------:R-:W-:Y:S01]  /*7a10*/  FMUL R37, R37, R153 ;  /* 0x0000009925257220 */ /* 0x000fe20000400000 */
[----:B------:R-:W-:Y:S01]  /*7a20*/  F2FP.BF16.F32.PACK_AB R28, RZ, R28 ;  /* 0x0000001cff1c723e */ /* 0x000fe200000010ff */
[----:B------:R-:W-:Y:S01]  /*7a30*/  @P2 STG.E.U16 desc[UR36][R6.64], R26 ;  /* 0x0000001a06002986 */ /* 0x000fe2000c101524 */
[----:B------:R-:W-:Y:S01]  /*7a40*/  F2FP.BF16.F32.PACK_AB R29, RZ, R29 ;  /* 0x0000001dff1d723e */ /* 0x000fe200000010ff */
[-C--:B------:R-:W-:Y:S01]  /*7a50*/  FMUL R38, R38, R153.reuse ;  /* 0x0000009926267220 */ /* 0x080fe20000400000 */
[----:B------:R-:W-:Y:S01]  /*7a60*/  ISETP.GT.AND P2, PT, R3, 0x8, P1 ;  /* 0x000000080300780c */ /* 0x000fe20000f44270 */
[----:B------:R-:W-:Y:S01]  /*7a70*/  @P4 STG.E.U16 desc[UR36][R6.64+0x2], R27 ;  /* 0x0000021b06004986 */ /* 0x000fe2000c101524 */
[----:B------:R-:W-:Y:S01]  /*7a80*/  ISETP.GT.AND P1, PT, R0, 0x10, PT ;  /* 0x000000100000780c */ /* 0x000fe20003f24270 */
[-C--:B------:R-:W-:Y:S01]  /*7a90*/  FMUL R39, R39, R153.reuse ;  /* 0x0000009927277220 */ /* 0x080fe20000400000 */
[----:B------:R-:W-:Y:S01]  /*7aa0*/  F2FP.BF16.F32.PACK_AB R30, RZ, R30 ;  /* 0x0000001eff1e723e */ /* 0x000fe200000010ff */
[----:B------:R-:W-:Y:S01]  /*7ab0*/  @P5 STG.E.U16 desc[UR36][R4.64+0x10], R28 ;  /* 0x0000101c04005986 */ /* 0x000fe2000c101524 */
[C---:B------:R-:W-:Y:S01]  /*7ac0*/  ISETP.GT.AND P4, PT, R3.reuse, RZ, P1 ;  /* 0x000000ff0300720c */ /* 0x040fe20000f84270 */
[----:B------:R-:W-:Y:S01]  /*7ad0*/  FMUL R40, R40, R153 ;  /* 0x0000009928287220 */ /* 0x000fe20000400000 */
[----:B------:R-:W-:Y:S01]  /*7ae0*/  F2FP.BF16.F32.PACK_AB R31, RZ, R31 ;  /* 0x0000001fff1f723e */ /* 0x000fe200000010ff */
[----:B------:R-:W-:Y:S01]  /*7af0*/  @P3 STG.E.U16 desc[UR36][R4.64+0x12], R29 ;  /* 0x0000121d04003986 */ /* 0x000fe2000c101524 */
[----:B------:R-:W-:Y:S01]  /*7b00*/  ISETP.GT.AND P3, PT, R3, 0x8, P0 ;  /* 0x000000080300780c */ /* 0x000fe20000764270 */
[-C--:B------:R-:W-:Y:S01]  /*7b10*/  FMUL R41, R41, R153.reuse ;  /* 0x0000009929297220 */ /* 0x080fe20000400000 */
[----:B------:R-:W-:Y:S01]  /*7b20*/  ISETP.GT.AND P0, PT, R0, 0x11, PT ;  /* 0x000000110000780c */ /* 0x000fe20003f04270 */
[----:B------:R-:W-:Y:S01]  /*7b30*/  @P2 STG.E.U16 desc[UR36][R6.64+0x10], R30 ;  /* 0x0000101e06002986 */ /* 0x000fe2000c101524 */
[----:B------:R-:W-:Y:S01]  /*7b40*/  F2FP.BF16.F32.PACK_AB R32, RZ, R32 ;  /* 0x00000020ff20723e */ /* 0x000fe200000010ff */
[-C--:B------:R-:W-:Y:S01]  /*7b50*/  FMUL R42, R42, R153.reuse ;  /* 0x000000992a2a7220 */ /* 0x080fe20000400000 */
[----:B------:R-:W-:Y:S01]  /*7b60*/  ISETP.GT.AND P5, PT, R3, RZ, P0 ;  /* 0x000000ff0300720c */ /* 0x000fe200007a4270 */
[-C--:B------:R-:W-:Y:S01]  /*7b70*/  FMUL R43, R43, R153.reuse ;  /* 0x000000992b2b7220 */ /* 0x080fe20000400000 */
[----:B------:R-:W-:Y:S01]  /*7b80*/  ISETP.GT.AND P2, PT, R3, 0x8, P1 ;  /* 0x000000080300780c */ /* 0x000fe20000f44270 */
[-C--:B------:R-:W-:Y:S01]  /*7b90*/  FMUL R44, R44, R153.reuse ;  /* 0x000000992c2c7220 */ /* 0x080fe20000400000 */
[----:B------:R-:W-:Y:S01]  /*7ba0*/  ISETP.GT.AND P1, PT, R0, 0x18, PT ;  /* 0x000000180000780c */ /* 0x000fe20003f24270 */
[----:B------:R-:W-:Y:S01]  /*7bb0*/  FMUL R45, R45, R153 ;  /* 0x000000992d2d7220 */ /* 0x000fe20000400000 */
[----:B------:R-:W-:Y:S01]  /*7bc0*/  F2FP.BF16.F32.PACK_AB R33, RZ, R33 ;  /* 0x00000021ff21723e */ /* 0x000fe200000010ff */
[----:B------:R-:W-:Y:S01]  /*7bd0*/  @P3 STG.E.U16 desc[UR36][R6.64+0x12], R31 ;  /* 0x0000121f06003986 */ /* 0x000fe2000c101524 */
[C---:B------:R-:W-:Y:S01]  /*7be0*/  ISETP.GT.AND P3, PT, R3.reuse, 0x8, P0 ;  /* 0x000000080300780c */ /* 0x040fe20000764270 */
[-C--:B------:R-:W-:Y:S01]  /*7bf0*/  FMUL R46, R46, R153.reuse ;  /* 0x000000992e2e7220 */ /* 0x080fe20000400000 */
[----:B------:R-:W-:Y:S01]  /*7c00*/  ISETP.GT.AND P0, PT, R0, 0x19, PT ;  /* 0x000000190000780c */ /* 0x000fe20003f04270 */
[----:B------:R-:W-:Y:S01]  /*7c10*/  @P4 STG.E.U16 desc[UR36][R4.64+0x20], R32 ;  /* 0x0000202004004986 */ /* 0x000fe2000c101524 */
[----:B------:R-:W-:Y:S01]  /*7c20*/  ISETP.GT.AND P4, PT, R3, RZ, P1 ;  /* 0x000000ff0300720c */ /* 0x000fe20000f84270 */
[-C--:B------:R-:W-:Y:S01]  /*7c30*/  FMUL R47, R47, R153.reuse ;  /* 0x000000992f2f7220 */ /* 0x080fe20000400000 */
[----:B------:R-:W-:Y:S01]  /*7c40*/  F2FP.BF16.F32.PACK_AB R34, RZ, R34 ;  /* 0x00000022ff22723e */ /* 0x000fe200000010ff */
[----:B------:R-:W-:Y:S01]  /*7c50*/  @P5 STG.E.U16 desc[UR36][R4.64+0x22], R33 ;  /* 0x0000222104005986 */ /* 0x000fe2000c101524 */
[----:B------:R-:W-:Y:S01]  /*7c60*/  ISETP.GT.AND P5, PT, R3, RZ, P0 ;  /* 0x000000ff0300720c */ /* 0x000fe200007a4270 */
[----:B------:R-:W-:Y:S01]  /*7c70*/  FMUL R48, R48, R153 ;  /* 0x0000009930307220 */ /* 0x000fe20000400000 */
[----:B------:R-:W-:Y:S01]  /*7c80*/  F2FP.BF16.F32.PACK_AB R35, RZ, R35 ;  /* 0x00000023ff23723e */ /* 0x000fe200000010ff */
[----:B------:R-:W-:Y:S01]  /*7c90*/  @P2 STG.E.U16 desc[UR36][R6.64+0x20], R34 ;  /* 0x0000202206002986 */ /* 0x000fe2000c101524 */
[----:B------:R-:W-:Y:S01]  /*7ca0*/  F2FP.BF16.F32.PACK_AB R36, RZ, R36 ;  /* 0x00000024ff24723e */ /* 0x000fe200000010ff */
[-C--:B------:R-:W-:Y:S01]  /*7cb0*/  FMUL R49, R49, R153.reuse ;  /* 0x0000009931317220 */ /* 0x080fe20000400000 */
[C---:B------:R-:W-:Y:S01]  /*7cc0*/  ISETP.GT.AND P2, PT, R3.reuse, 0x8, P1 ;  /* 0x000000080300780c */ /* 0x040fe20000f44270 */
[----:B------:R-:W-:Y:S01]  /*7cd0*/  @P3 STG.E.U16 desc[UR36][R6.64+0x22], R35 ;  /* 0x0000222306003986 */ /* 0x000fe2000c101524 */
[----:B------:R-:W-:Y:S01]  /*7ce0*/  ISETP.GT.AND P1, PT, R0, 0x20, PT ;  /* 0x000000200000780c */ /* 0x000fe20003f24270 */
[----:B------:R-:W-:Y:S01]  /*7cf0*/  FMUL R50, R50, R153 ;  /* 0x0000009932327220 */ /* 0x000fe20000400000 */
[----:B------:R-:W-:Y:S01]  /*7d00*/  F2FP.BF16.F32.PACK_AB R37, RZ, R37 ;  /* 0x00000025ff25723e */ /* 0x000fe200000010ff */
[----:B------:R-:W-:Y:S01]  /*7d10*/  @P4 STG.E.U16 desc[UR36][R4.64+0x30], R36 ;  /* 0x0000302404004986 */ /* 0x000fe2000c101524 */
[----:B------:R-:W-:Y:S01]  /*7d20*/  ISETP.GT.AND P3, PT, R3, 0x8, P0 ;  /* 0x000000080300780c */ /* 0x000fe20000764270 */
[-C--:B------:R-:W-:Y:S01]  /*7d30*/  FMUL R51, R51, R153.reuse ;  /* 0x0000009933337220 */ /* 0x080fe20000400000 */
[----:B------:R-:W-:Y:S01]  /*7d40*/  ISETP.GT.AND P0, PT, R0, 0x21, PT ;  /* 0x000000210000780c */ /* 0x000fe20003f04270 */
[----:B------:R-:W-:Y:S01]  /*7d50*/  @P5 STG.E.U16 desc[UR36][R4.64+0x32], R37 ;  /* 0x0000322504005986 */ /* 0x000fe2000c101524 */
[----:B------:R-:W-:Y:S01]  /*7d60*/  ISETP.GT.AND P4, PT, R3, RZ, P1 ;  /* 0x000000ff0300720c */ /* 0x000fe20000f84270 */
[-C--:B------:R-:W-:Y:S01]  /*7d70*/  FMUL R52, R52, R153.reuse ;  /* 0x0000009934347220 */ /* 0x080fe20000400000 */
[----:B------:R-:W-:Y:S01]  /*7d80*/  F2FP.BF16.F32.PACK_AB R38, RZ, R38 ;  /* 0x00000026ff26723e */ /* 0x000fe200000010ff */
[-C--:B------:R-:W-:Y:S01]  /*7d90*/  FMUL R53, R53, R153.reuse ;  /* 0x0000009935357220 */ /* 0x080fe20000400000 */
        /* <DEDUP_REMOVED lines=325> */
[----:B------:R-:W-:Y:S01]  /*91f0*/  FMUL R151, R151, R153 ;  /* 0x0000009997977220 */ /* 0x000fe20000400000 */
[----:B------:R-:W-:Y:S01]  /*9200*/  ISETP.GT.AND P2, PT, R3, 0x8, P1 ;  /* 0x000000080300780c */ /* 0x000fe20000f44270 */
[----:B------:R-:W-:Y:S01]  /*9210*/  @P3 STG.E.U16 desc[UR36][R6.64+0x132], R103 ;  /* 0x0001326706003986 */ /* 0x000fe2000c101524 */
[----:B------:R-:W-:-:S02]  /*9220*/  ISETP.GT.AND P1, PT, R0, 0xa8, PT ;  /* 0x000000a80000780c */ /* 0x000fc40003f24270 */
[----:B------:R-:W-:Y:S01]  /*9230*/  F2FP.BF16.F32.PACK_AB R105, RZ, R105 ;  /* 0x00000069ff69723e */ /* 0x000fe200000010ff */
[----:B------:R-:W-:Y:S01]  /*9240*/  @P4 STG.E.U16 desc[UR36][R4.64+0x140], R104 ;  /* 0x0001406804004986 */ /* 0x000fe2000c101524 */
[C---:B------:R-:W-:Y:S02]  /*9250*/  ISETP.GT.AND P3, PT, R3.reuse, 0x8, P0 ;  /* 0x000000080300780c */ /* 0x040fe40000764270 */
[----:B------:R-:W-:Y:S01]  /*9260*/  ISETP.GT.AND P0, PT, R0, 0xa9, PT ;  /* 0x000000a90000780c */ /* 0x000fe20003f04270 */
[----:B------:R-:W-:Y:S01]  /*9270*/  @P5 STG.E.U16 desc[UR36][R4.64+0x142], R105 ;  /* 0x0001426904005986 */ /* 0x000fe2000c101524 */
[C---:B------:R-:W-:Y:S02]  /*9280*/  ISETP.GT.AND P4, PT, R3.reuse, RZ, P1 ;  /* 0x000000ff0300720c */ /* 0x040fe40000f84270 */
[----:B------:R-:W-:Y:S02]  /*9290*/  F2FP.BF16.F32.PACK_AB R106, RZ, R106 ;  /* 0x0000006aff6a723e */ /* 0x000fe400000010ff */
[----:B------:R-:W-:-:S02]  /*92a0*/  ISETP.GT.AND P5, PT, R3, RZ, P0 ;  /* 0x000000ff0300720c */ /* 0x000fc400007a4270 */
[----:B------:R-:W-:Y:S01]  /*92b0*/  F2FP.BF16.F32.PACK_AB R107, RZ, R107 ;  /* 0x0000006bff6b723e */ /* 0x000fe200000010ff */
[----:B------:R-:W-:Y:S01]  /*92c0*/  @P2 STG.E.U16 desc[UR36][R6.64+0x140], R106 ;  /* 0x0001406a06002986 */ /* 0x000fe2000c101524 */
[----:B------:R-:W-:Y:S02]  /*92d0*/  F2FP.BF16.F32.PACK_AB R108, RZ, R108 ;  /* 0x0000006cff6c723e */ /* 0x000fe400000010ff */
[C---:B------:R-:W-:Y:S01]  /*92e0*/  ISETP.GT.AND P2, PT, R3.reuse, 0x8, P1 ;  /* 0x000000080300780c */ /* 0x040fe20000f44270 */
[----:B------:R-:W-:Y:S01]  /*92f0*/  @P3 STG.E.U16 desc[UR36][R6.64+0x142], R107 ;  /* 0x0001426b06003986 */ /* 0x000fe2000c101524 */
[----:B------:R-:W-:Y:S02]  /*9300*/  ISETP.GT.AND P1, PT, R0, 0xb0, PT ;  /* 0x000000b00000780c */ /* 0x000fe40003f24270 */
[----:B------:R-:W-:Y:S01]  /*9310*/  F2FP.BF16.F32.PACK_AB R109, RZ, R109 ;  /* 0x0000006dff6d723e */ /* 0x000fe200000010ff */
[----:B------:R-:W-:Y:S01]  /*9320*/  @P4 STG.E.U16 desc[UR36][R4.64+0x150], R108 ;  /* 0x0001506c04004986 */ /* 0x000fe2000c101524 */
[----:B------:R-:W-:-:S02]  /*9330*/  ISETP.GT.AND P3, PT, R3, 0x8, P0 ;  /* 0x000000080300780c */ /* 0x000fc40000764270 */
[----:B------:R-:W-:Y:S01]  /*9340*/  ISETP.GT.AND P0, PT, R0, 0xb1, PT ;  /* 0x000000b10000780c */ /* 0x000fe20003f04270 */
[----:B------:R-:W-:Y:S01]  /*9350*/  @P5 STG.E.U16 desc[UR36][R4.64+0x152], R109 ;  /* 0x0001526d04005986 */ /* 0x000fe2000c101524 */
[C---:B------:R-:W-:Y:S02]  /*9360*/  ISETP.GT.AND P4, PT, R3.reuse, RZ, P1 ;  /* 0x000000ff0300720c */ /* 0x040fe40000f84270 */
[----:B------:R-:W-:Y:S02]  /*9370*/  F2FP.BF16.F32.PACK_AB R110, RZ, R110 ;  /* 0x0000006eff6e723e */ /* 0x000fe400000010ff */
[----:B------:R-:W-:Y:S02]  /*9380*/  ISETP.GT.AND P5, PT, R3, RZ, P0 ;  /* 0x000000ff0300720c */ /* 0x000fe400007a4270 */
[----:B------:R-:W-:Y:S01]  /*9390*/  F2FP.BF16.F32.PACK_AB R111, RZ, R111 ;  /* 0x0000006fff6f723e */ /* 0x000fe200000010ff */
[----:B------:R-:W-:Y:S01]  /*93a0*/  @P2 STG.E.U16 desc[UR36][R6.64+0x150], R110 ;  /* 0x0001506e06002986 */ /* 0x000fe2000c101524 */
[----:B------:R-:W-:-:S02]  /*93b0*/  F2FP.BF16.F32.PACK_AB R112, RZ, R112 ;  /* 0x00000070ff70723e */ /* 0x000fc400000010ff */
[C---:B------:R-:W-:Y:S01]  /*93c0*/  ISETP.GT.AND P2, PT, R3.reuse, 0x8, P1 ;  /* 0x000000080300780c */ /* 0x040fe20000f44270 */
[----:B------:R-:W-:Y:S01]  /*93d0*/  @P3 STG.E.U16 desc[UR36][R6.64+0x152], R111 ;  /* 0x0001526f06003986 */ /* 0x000fe2000c101524 */
[C---:B------:R-:W-:Y:S02]  /*93e0*/  ISETP.GT.AND P1, PT, R0.reuse, 0xb8, PT ;  /* 0x000000b80000780c */ /* 0x040fe40003f24270 */
[----:B------:R-:W-:Y:S01]  /*93f0*/  F2FP.BF16.F32.PACK_AB R113, RZ, R113 ;  /* 0x00000071ff71723e */ /* 0x000fe200000010ff */
[----:B------:R-:W-:Y:S01]  /*9400*/  @P4 STG.E.U16 desc[UR36][R4.64+0x160], R112 ;  /* 0x0001607004004986 */ /* 0x000fe2000c101524 */
[C---:B------:R-:W-:Y:S02]  /*9410*/  ISETP.GT.AND P3, PT, R3.reuse, 0x8, P0 ;  /* 0x000000080300780c */ /* 0x040fe40000764270 */
[----:B------:R-:W-:Y:S01]  /*9420*/  ISETP.GT.AND P0, PT, R0, 0xb9, PT ;  /* 0x000000b90000780c */ /* 0x000fe20003f04270 */
[----:B------:R-:W-:Y:S01]  /*9430*/  @P5 STG.E.U16 desc[UR36][R4.64+0x162], R113 ;  /* 0x0001627104005986 */ /* 0x000fe2000c101524 */
[----:B------:R-:W-:-:S02]  /*9440*/  ISETP.GT.AND P4, PT, R3, RZ, P1 ;  /* 0x000000ff0300720c */ /* 0x000fc40000f84270 */
[----:B------:R-:W-:Y:S02]  /*9450*/  F2FP.BF16.F32.PACK_AB R114, RZ, R114 ;  /* 0x00000072ff72723e */ /* 0x000fe400000010ff */
[C---:B------:R-:W-:Y:S02]  /*9460*/  ISETP.GT.AND P5, PT, R3.reuse, RZ, P0 ;  /* 0x000000ff0300720c */ /* 0x040fe400007a4270 */
[----:B------:R-:W-:Y:S01]  /*9470*/  F2FP.BF16.F32.PACK_AB R115, RZ, R115 ;  /* 0x00000073ff73723e */ /* 0x000fe200000010ff */
[----:B------:R-:W-:Y:S01]  /*9480*/  @P2 STG.E.U16 desc[UR36][R6.64+0x160], R114 ;  /* 0x0001607206002986 */ /* 0x000fe2000c101524 */
[----:B------:R-:W-:Y:S02]  /*9490*/  F2FP.BF16.F32.PACK_AB R116, RZ, R116 ;  /* 0x00000074ff74723e */ /* 0x000fe400000010ff */
        /* <DEDUP_REMOVED lines=65> */
[----:B------:R-:W-:Y:S02]  /*98b0*/  ISETP.GT.AND P5, PT, R3, RZ, P0 ;  /* 0x000000ff0300720c */ /* 0x000fe400007a4270 */
[----:B------:R-:W-:Y:S02]  /*98c0*/  F2FP.BF16.F32.PACK_AB R134, RZ, R134 ;  /* 0x00000086ff86723e */ /* 0x000fe400000010ff */
[----:B------:R-:W-:Y:S02]  /*98d0*/  F2FP.BF16.F32.PACK_AB R135, RZ, R135 ;  /* 0x00000087ff87723e */ /* 0x000fe400000010ff */
[----:B------:R-:W-:Y:S01]  /*98e0*/  F2FP.BF16.F32.PACK_AB R136, RZ, R136 ;  /* 0x00000088ff88723e */ /* 0x000fe200000010ff */
[----:B------:R-:W-:Y:S01]  /*98f0*/  @P2 STG.E.U16 desc[UR36][R6.64+0x1b0], R134 ;  /* 0x0001b08606002986 */ /* 0x000fe2000c101524 */
[----:B------:R-:W-:-:S02]  /*9900*/  F2FP.BF16.F32.PACK_AB R137, RZ, R137 ;  /* 0x00000089ff89723e */ /* 0x000fc400000010ff */
[C---:B------:R-:W-:Y:S01]  /*9910*/  ISETP.GT.AND P1, PT, R3.reuse, 0x8, P1 ;  /* 0x000000080300780c */ /* 0x040fe20000f24270 */
[----:B------:R-:W-:Y:S01]  /*9920*/  @P3 STG.E.U16 desc[UR36][R6.64+0x1b2], R135 ;  /* 0x0001b28706003986 */ /* 0x000fe2000c101524 */
[C---:B------:R-:W-:Y:S02]  /*9930*/  ISETP.GT.AND P2, PT, R3.reuse, 0x8, P0 ;  /* 0x000000080300780c */ /* 0x040fe40000744270 */
[C---:B------:R-:W-:Y:S01]  /*9940*/  ISETP.GT.AND P0, PT, R0.reuse, 0xe9, PT ;  /* 0x000000e90000780c */ /* 0x040fe20003f04270 */
[----:B------:R-:W-:Y:S01]  /*9950*/  @P4 STG.E.U16 desc[UR36][R4.64+0x1c0], R136 ;  /* 0x0001c08804004986 */ /* 0x000fe2000c101524 */
[----:B------:R-:W-:Y:S02]  /*9960*/  ISETP.GT.AND P4, PT, R0, 0xe8, PT ;  /* 0x000000e80000780c */ /* 0x000fe40003f84270 */
[----:B------:R-:W-:Y:S01]  /*9970*/  F2FP.BF16.F32.PACK_AB R138, RZ, R138 ;  /* 0x0000008aff8a723e */ /* 0x000fe200000010ff */
[----:B------:R-:W-:Y:S01]  /*9980*/  @P5 STG.E.U16 desc[UR36][R4.64+0x1c2], R137 ;  /* 0x0001c28904005986 */ /* 0x000fe2000c101524 */
[----:B------:R-:W-:-:S02]  /*9990*/  ISETP.GT.AND P5, PT, R3, RZ, P4 ;  /* 0x000000ff0300720c */ /* 0x000fc400027a4270 */
[----:B------:R-:W-:Y:S01]  /*99a0*/  F2FP.BF16.F32.PACK_AB R139, RZ, R139 ;  /* 0x0000008bff8b723e */ /* 0x000fe200000010ff */
[----:B------:R-:W-:Y:S01]  /*99b0*/  @P1 STG.E.U16 desc[UR36][R6.64+0x1c0], R138 ;  /* 0x0001c08a06001986 */ /* 0x000fe2000c101524 */
[----:B------:R-:W-:Y:S02]  /*99c0*/  F2FP.BF16.F32.PACK_AB R140, RZ, R140 ;  /* 0x0000008cff8c723e */ /* 0x000fe400000010ff */
[C---:B------:R-:W-:Y:S01]  /*99d0*/  ISETP.GT.AND P3, PT, R3.reuse, RZ, P0 ;  /* 0x000000ff0300720c */ /* 0x040fe20000764270 */
[----:B------:R-:W-:Y:S01]  /*99e0*/  @P2 STG.E.U16 desc[UR36][R6.64+0x1c2], R139 ;  /* 0x0001c28b06002986 */ /* 0x000fe2000c101524 */
[C---:B------:R-:W-:Y:S02]  /*99f0*/  ISETP.GT.AND P4, PT, R3.reuse, 0x8, P4 ;  /* 0x000000080300780c */ /* 0x040fe40002784270 */
[----:B------:R-:W-:Y:S02]  /*9a00*/  F2FP.BF16.F32.PACK_AB R141, RZ, R141 ;  /* 0x0000008dff8d723e */ /* 0x000fe400000010ff */
[----:B------:R-:W-:Y:S01]  /*9a10*/  F2FP.BF16.F32.PACK_AB R142, RZ, R142 ;  /* 0x0000008eff8e723e */ /* 0x000fe200000010ff */
[----:B------:R-:W-:Y:S01]  /*9a20*/  @P5 STG.E.U16 desc[UR36][R4.64+0x1d0], R140 ;  /* 0x0001d08c04005986 */ /* 0x000fe2000c101524 */
[----:B------:R-:W-:-:S02]  /*9a30*/  ISETP.GT.AND P5, PT, R3, 0x8, P0 ;  /* 0x000000080300780c */ /* 0x000fc400007a4270 */
[----:B------:R-:W-:Y:S02]  /*9a40*/  F2FP.BF16.F32.PACK_AB R143, RZ, R143 ;  /* 0x0000008fff8f723e */ /* 0x000fe400000010ff */
[C---:B------:R-:W-:Y:S01]  /*9a50*/  ISETP.GT.AND P0, PT, R0.reuse, 0xf1, PT ;  /* 0x000000f10000780c */ /* 0x040fe20003f04270 */
[----:B------:R-:W-:Y:S01]  /*9a60*/  @P3 STG.E.U16 desc[UR36][R4.64+0x1d2], R141 ;  /* 0x0001d28d04003986 */ /* 0x000fe2000c101524 */
[----:B------:R-:W-:Y:S02]  /*9a70*/  ISETP.GT.AND P3, PT, R0, 0xf0, PT ;  /* 0x000000f00000780c */ /* 0x000fe40003f64270 */
[----:B------:R-:W-:Y:S01]  /*9a80*/  F2FP.BF16.F32.PACK_AB R144, RZ, R144 ;  /* 0x00000090ff90723e */ /* 0x000fe200000010ff */
[----:B------:R-:W-:Y:S01]  /*9a90*/  @P4 STG.E.U16 desc[UR36][R6.64+0x1d0], R142 ;  /* 0x0001d08e06004986 */ /* 0x000fe2000c101524 */
[C---:B------:R-:W-:Y:S02]  /*9aa0*/  ISETP.GT.AND P4, PT, R3.reuse, RZ, P3 ;  /* 0x000000ff0300720c */ /* 0x040fe40001f84270 */
[C---:B------:R-:W-:Y:S01]  /*9ab0*/  ISETP.GT.AND P3, PT, R3.reuse, 0x8, P3 ;  /* 0x000000080300780c */ /* 0x040fe20001f64270 */
[----:B------:R-:W-:Y:S01]  /*9ac0*/  @P5 STG.E.U16 desc[UR36][R6.64+0x1d2], R143 ;  /* 0x0001d28f06005986 */ /* 0x000fe2000c101524 */
[----:B------:R-:W-:-:S02]  /*9ad0*/  ISETP.GT.AND P5, PT, R3, RZ, P0 ;  /* 0x000000ff0300720c */ /* 0x000fc400007a4270 */
[----:B------:R-:W-:Y:S02]  /*9ae0*/  F2FP.BF16.F32.PACK_AB R145, RZ, R145 ;  /* 0x00000091ff91723e */ /* 0x000fe400000010ff */
[C---:B------:R-:W-:Y:S02]  /*9af0*/  ISETP.GT.AND P0, PT, R3.reuse, 0x8, P0 ;  /* 0x000000080300780c */ /* 0x040fe40000704270 */
[C---:B------:R-:W-:Y:S02]  /*9b00*/  ISETP.GT.AND P1, PT, R0.reuse, 0xf9, PT ;  /* 0x000000f90000780c */ /* 0x040fe40003f24270 */
[----:B------:R-:W-:Y:S01]  /*9b10*/  ISETP.GT.AND P2, PT, R0, 0xf8, PT ;  /* 0x000000f80000780c */ /* 0x000fe20003f44270 */
[----:B------:R-:W-:Y:S01]  /*9b20*/  @P4 STG.E.U16 desc[UR36][R4.64+0x1e0], R144 ;  /* 0x0001e09004004986 */ /* 0x000fe2000c101524 */
[C---:B------:R-:W-:Y:S01]  /*9b30*/  ISETP.GT.AND P4, PT, R3.reuse, RZ, P1 ;  /* 0x000000ff0300720c */ /* 0x040fe20000f84270 */
[----:B------:R-:W-:Y:S01]  /*9b40*/  @P3 IMAD.MOV.U32 R2, RZ, RZ, R6 ;  /* 0x000000ffff023224 */ /* 0x000fe200078e0006 */
[C---:B------:R-:W-:Y:S01]  /*9b50*/  ISETP.GT.AND P1, PT, R3.reuse, 0x8, P1 ;  /* 0x000000080300780c */ /* 0x040fe20000f24270 */
[----:B------:R-:W-:Y:S01]  /*9b60*/  @P5 STG.E.U16 desc[UR36][R4.64+0x1e2], R145 ;  /* 0x0001e29104005986 */ /* 0x000fe2000c101524 */
[----:B------:R-:W-:-:S02]  /*9b70*/  ISETP.GT.AND P5, PT, R3, RZ, P2 ;  /* 0x000000ff0300720c */ /* 0x000fc400017a4270 */
[----:B------:R-:W-:Y:S01]  /*9b80*/  ISETP.GT.AND P2, PT, R3, 0x8, P2 ;  /* 0x000000080300780c */ /* 0x000fe20001744270 */
[----:B------:R-:W-:Y:S01]  /*9b90*/  @P3 IMAD.MOV.U32 R3, RZ, RZ, R7 ;  /* 0x000000ffff033224 */ /* 0x000fe200078e0007 */
[----:B------:R-:W-:Y:S02]  /*9ba0*/  F2FP.BF16.F32.PACK_AB R146, RZ, R146 ;  /* 0x00000092ff92723e */ /* 0x000fe400000010ff */
[----:B------:R-:W-:Y:S02]  /*9bb0*/  F2FP.BF16.F32.PACK_AB R147, RZ, R147 ;  /* 0x00000093ff93723e */ /* 0x000fe400000010ff */
[----:B------:R-:W-:Y:S01]  /*9bc0*/  F2FP.BF16.F32.PACK_AB R148, RZ, R148 ;  /* 0x00000094ff94723e */ /* 0x000fe200000010ff */
[----:B------:R0:W-:Y:S01]  /*9bd0*/  @P3 STG.E.U16 desc[UR36][R2.64+0x1e0], R146 ;  /* 0x0001e09202003986 */ /* 0x0001e2000c101524 */
[----:B------:R-:W-:Y:S02]  /*9be0*/  F2FP.BF16.F32.PACK_AB R149, RZ, R149 ;  /* 0x00000095ff95723e */ /* 0x000fe400000010ff */
[----:B------:R-:W-:-:S02]  /*9bf0*/  F2FP.BF16.F32.PACK_AB R150, RZ, R150 ;  /* 0x00000096ff96723e */ /* 0x000fc400000010ff */
[----:B------:R-:W-:Y:S01]  /*9c00*/  F2FP.BF16.F32.PACK_AB R151, RZ, R151 ;  /* 0x00000097ff97723e */ /* 0x000fe200000010ff */
[----:B0-----:R-:W-:Y:S02]  /*9c10*/  @P0 IMAD.MOV.U32 R2, RZ, RZ, R6 ;  /* 0x000000ffff020224 */ /* 0x001fe400078e0006 */
[----:B------:R-:W-:-:S05]  /*9c20*/  @P0 IMAD.MOV.U32 R3, RZ, RZ, R7 ;  /* 0x000000ffff030224 */ /* 0x000fca00078e0007 */
[----:B------:R0:W-:Y:S02]  /*9c30*/  @P0 STG.E.U16 desc[UR36][R2.64+0x1e2], R147 ;  /* 0x0001e29302000986 */ /* 0x0001e4000c101524 */
[----:B0-----:R-:W-:Y:S02]  /*9c40*/  @P5 IMAD.MOV.U32 R2, RZ, RZ, R4 ;  /* 0x000000ffff025224 */ /* 0x001fe400078e0004 */
[----:B------:R-:W-:-:S05]  /*9c50*/  @P5 IMAD.MOV.U32 R3, RZ, RZ, R5 ;  /* 0x000000ffff035224 */ /* 0x000fca00078e0005 */
[----:B------:R0:W-:Y:S04]  /*9c60*/  @P5 STG.E.U16 desc[UR36][R2.64+0x1f0], R148 ;  /* 0x0001f09402005986 */ /* 0x0001e8000c101524 */
[----:B------:R1:W-:Y:S01]  /*9c70*/  @P4 STG.E.U16 desc[UR36][R4.64+0x1f2], R149 ;  /* 0x0001f29504004986 */ /* 0x0003e2000c101524 */
[----:B0-----:R-:W-:Y:S02]  /*9c80*/  @P2 IMAD.MOV.U32 R2, RZ, RZ, R6 ;  /* 0x000000ffff022224 */ /* 0x001fe400078e0006 */
[----:B------:R-:W-:-:S05]  /*9c90*/  @P2 IMAD.MOV.U32 R3, RZ, RZ, R7 ;  /* 0x000000ffff032224 */ /* 0x000fca00078e0007 */
[----:B------:R1:W-:Y:S04]  /*9ca0*/  @P2 STG.E.U16 desc[UR36][R2.64+0x1f0], R150 ;  /* 0x0001f09602002986 */ /* 0x0003e8000c101524 */
[----:B------:R1:W-:Y:S02]  /*9cb0*/  @P1 STG.E.U16 desc[UR36][R6.64+0x1f2], R151 ;  /* 0x0001f29706001986 */ /* 0x0003e4000c101524 */
.L_x_286:
[----:B------:R-:W-:Y:S05]  /*9cc0*/  BSYNC B0 ;  /* 0x0000000000007941 */ /* 0x000fea0003800000 */
.L_x_32:
[----:B01----:R-:W2:Y:S01]  /*9cd0*/  LDL.64 R2, [R1] ;  /* 0x0000000001027983 */ /* 0x003ea20000100a00 */
[----:B------:R-:W-:Y:S01]  /*9ce0*/  ULDC.64 UR4, c[0x0][0x650] ;  /* 0x0001940000047ab9 */ /* 0x000fe20000000a00 */
[----:B------:R0:W-:Y:S01]  /*9cf0*/  SYNCS.ARRIVE.TRANS64.A1T0 RZ, [R160+UR45], RZ ;  /* 0x000000ffa0ff79a7 */ /* 0x0001e2000810002d */
[----:B------:R-:W-:Y:S01]  /*9d00*/  PRMT R0, RZ, 0x7610, R0 ;  /* 0x00007610ff007816 */ /* 0x000fe20000000000 */
[----:B------:R-:W-:Y:S02]  /*9d10*/  IMAD.MOV.U32 R19, RZ, RZ, -0x1 ;  /* 0xffffffffff137424 */ /* 0x000fe400078e00ff */
[----:B-----5:R-:W-:Y:S01]  /*9d20*/  IMAD.MOV.U32 R22, RZ, RZ, -0x1 ;  /* 0xffffffffff167424 */ /* 0x020fe200078e00ff */
[----:B--2---:R-:W-:-:S04]  /*9d30*/  LEA R18, P0, R2, R18, 0x1 ;  /* 0x0000001202127211 */ /* 0x004fc800078008ff */
[----:B------:R-:W-:Y:S01]  /*9d40*/  LEA.HI.X R17, R2, R17, R23, 0x1, P0 ;  /* 0x0000001102117211 */ /* 0x000fe200000f0c17 */
[----:B------:R-:W-:Y:S01]  /*9d50*/  IMAD.MOV.U32 R2, RZ, RZ, -0x1 ;  /* 0xffffffffff027424 */ /* 0x000fe200078e00ff */
[----:B------:R-:W-:-:S04]  /*9d60*/  ISETP.GE.U32.AND P0, PT, R18, UR4, PT ;  /* 0x0000000412007c0c */ /* 0x000fc8000bf06070 */
[----:B------:R-:W-:-:S13]  /*9d70*/  ISETP.GE.U32.AND.EX P0, PT, R17, UR5, PT, P0 ;  /* 0x0000000511007c0c */ /* 0x000fda000bf06100 */
[----:B0-----:R-:W-:Y:S05]  /*9d80*/  @P0 BRA `(.L_x_287) ;  /* 0x0000000400700947 */ /* 0x001fea0003800000 */
[----:B------:R-:W0:Y:S01]  /*9d90*/  S2R R10, SR_CTAID.X ;  /* 0x00000000000a7919 */ /* 0x000e220000002500 */
[----:B---34-:R-:W1:Y:S01]  /*9da0*/  LDC.64 R8, c[0x0][0x628] ;  /* 0x00018a00ff087b82 */ /* 0x018e620000000a00 */
[----:B------:R-:W-:Y:S01]  /*9db0*/  ULDC UR4, c[0x0][0x150] ;  /* 0x0000540000047ab9 */ /* 0x000fe20000000800 */
[----:B------:R-:W-:Y:S01]  /*9dc0*/  IMAD.MOV.U32 R6, RZ, RZ, R18 ;  /* 0x000000ffff067224 */ /* 0x000fe200078e0012 */
[----:B------:R-:W2:Y:S01]  /*9dd0*/  S2R R20, SR_CTAID.Y ;  /* 0x0000000000147919 */ /* 0x000ea20000002600 */
[----:B------:R-:W-:-:S04]  /*9de0*/  IMAD.MOV.U32 R7, RZ, RZ, R17 ;  /* 0x000000ffff077224 */ /* 0x000fc800078e0011 */
[----:B------:R-:W3:Y:S08]  /*9df0*/  LDC R15, c[0x0][0x144] ;  /* 0x00005100ff0f7b82 */ /* 0x000ef00000000800 */
[----:B------:R-:W4:Y:S08]  /*9e00*/  LDC R0, c[0x0][0x630] ;  /* 0x00018c00ff007b82 */ /* 0x000f300000000800 */
[----:B------:R-:W2:Y:S01]  /*9e10*/  LDC.64 R12, c[0x0][0x620] ;  /* 0x00018800ff0c7b82 */ /* 0x000ea20000000a00 */
[----:B-1----:R-:W-:-:S04]  /*9e20*/  ISETP.NE.U32.AND P0, PT, R8, RZ, PT ;  /* 0x000000ff0800720c */ /* 0x002fc80003f05070 */
[----:B------:R-:W-:Y:S02]  /*9e30*/  ISETP.NE.AND.EX P0, PT, R9, RZ, PT, P0 ;  /* 0x000000ff0900720c */ /* 0x000fe40003f05300 */
[----:B0-----:R-:W-:-:S05]  /*9e40*/  I2FP.F32.U32 R2, R10 ;  /* 0x0000000a00027245 */ /* 0x001fca0000201000 */
[----:B------:R-:W-:-:S04]  /*9e50*/  FMUL R2, R2, UR4 ;  /* 0x0000000402027c20 */ /* 0x000fc80008400000 */
[----:B------:R0:W1:Y:S02]  /*9e60*/  F2I.U32.TRUNC.NTZ R14, R2 ;  /* 0x00000002000e7305 */ /* 0x000064000020f000 */
[----:B---34-:R-:W-:Y:S05]  /*9e70*/  @!P0 BRA `(.L_x_288) ;  /* 0x0000000000288947 */ /* 0x018fea0003800000 */
[----:B------:R-:W3:Y:S02]  /*9e80*/  LDC R3, c[0x0][0x634] ;  /* 0x00018d00ff037b82 */ /* 0x000ee40000000800 */
[----:B---3--:R-:W-:-:S05]  /*9e90*/  IADD3 R7, P0, R18, R3, RZ ;  /* 0x0000000312077210 */ /* 0x008fca0007f1e0ff */
[----:B------:R-:W-:-:S04]  /*9ea0*/  IMAD.X R11, RZ, RZ, R17, P0 ;  /* 0x000000ffff0b7224 */ /* 0x000fc800000e0611 */
[----:B0-----:R-:W-:-:S04]  /*9eb0*/  IMAD.WIDE.U32 R2, R11, R8, RZ ;  /* 0x000000080b027225 */ /* 0x001fc800078e00ff */
[----:B------:R-:W-:-:S04]  /*9ec0*/  IMAD.WIDE.U32 R4, P0, R7, R9, R2 ;  /* 0x0000000907047225 */ /* 0x000fc80007800002 */
[----:B------:R-:W-:-:S04]  /*9ed0*/  IMAD.WIDE.U32 R2, R7, R8, RZ ;  /* 0x0000000807027225 */ /* 0x000fc800078e00ff */
[----:B------:R-:W-:Y:S01]  /*9ee0*/  IMAD.X R7, RZ, RZ, RZ, P0 ;  /* 0x000000ffff077224 */ /* 0x000fe200000e06ff */
[----:B------:R-:W-:Y:S01]  /*9ef0*/  IADD3 RZ, P0, R3, R4, RZ ;  /* 0x0000000403ff7210 */ /* 0x000fe20007f1e0ff */
[----:B------:R-:W-:-:S04]  /*9f00*/  IMAD.MOV.U32 R6, RZ, RZ, R5 ;  /* 0x000000ffff067224 */ /* 0x000fc800078e0005 */
[----:B------:R-:W-:-:S08]  /*9f10*/  IMAD.WIDE.U32.X R6, R11, R9, R6, P0 ;  /* 0x000000090b067225 */ /* 0x000fd000000e0406 */
.L_x_288:
[----:B------:R-:W3:Y:S01]  /*9f20*/  LDC.64 R26, c[0x0][0x640] ;  /* 0x00019000ff1a7b82 */ /* 0x000ee20000000a00 */
[-C--:B------:R-:W-:Y:S01]  /*9f30*/  SHF.R.U64 R11, R6, R0.reuse, R7 ;  /* 0x00000000060b7219 */ /* 0x080fe20000001207 */
[----:B------:R-:W-:Y:S01]  /*9f40*/  IMAD.MOV.U32 R19, RZ, RZ, R17 ;  /* 0x000000ffff137224 */ /* 0x000fe200078e0011 */
[----:B------:R-:W-:Y:S01]  /*9f50*/  SHF.R.U32.HI R0, RZ, R0, R7 ;  /* 0x00000000ff007219 */ /* 0x000fe20000011607 */
[----:B-1----:R-:W-:Y:S01]  /*9f60*/  IMAD.MOV R14, RZ, RZ, -R14 ;  /* 0x000000ffff0e7224 */ /* 0x002fe200078e0a0e */
[----:B------:R-:W-:Y:S01]  /*9f70*/  IADD3 R5, P0, RZ, -R11, RZ ;  /* 0x8000000bff057210 */ /* 0x000fe20007f1e0ff */
[----:B------:R-:W-:Y:S01]  /*9f80*/  ULDC UR4, c[0x0][0x154] ;  /* 0x0000550000047ab9 */ /* 0x000fe20000000800 */
[----:B------:R-:W-:Y:S01]  /*9f90*/  IMAD.MOV.U32 R7, RZ, RZ, 0x1 ;  /* 0x00000001ff077424 */ /* 0x000fe200078e00ff */
[----:B------:R-:W1:Y:S01]  /*9fa0*/  LDC R4, c[0x0][0x618] ;  /* 0x00018600ff047b82 */ /* 0x000e620000000800 */
[----:B------:R-:W-:Y:S02]  /*9fb0*/  IMAD R22, R15, R14, R10 ;  /* 0x0000000e0f167224 */ /* 0x000fe400078e020a */
[----:B------:R-:W-:-:S04]  /*9fc0*/  IMAD.X R3, RZ, RZ, ~R0, P0 ;  /* 0x000000ffff037224 */ /* 0x000fc800000e0e00 */
[-C--:B--2---:R-:W-:Y:S01]  /*9fd0*/  IMAD R0, R3, R12.reuse, RZ ;  /* 0x0000000c03007224 */ /* 0x084fe200078e02ff */
[----:B------:R-:W2:Y:S01]  /*9fe0*/  LDC R6, c[0x0][0x608] ;  /* 0x00018200ff067b82 */ /* 0x000ea20000000800 */
[----:B0-----:R-:W-:-:S04]  /*9ff0*/  IMAD.WIDE.U32 R2, R5, R12, R18 ;  /* 0x0000000c05027225 */ /* 0x001fc800078e0012 */
[----:B------:R-:W-:Y:S01]  /*a000*/  IMAD R5, R5, R13, R0 ;  /* 0x0000000d05057224 */ /* 0x000fe200078e0200 */
[----:B------:R-:W-:Y:S02]  /*a010*/  I2FP.F32.U32 R0, R20 ;  /* 0x0000001400007245 */ /* 0x000fe40000201000 */
[----:B------:R-:W0:Y:S01]  /*a020*/  LDC R24, c[0x0][0x658] ;  /* 0x00019600ff187b82 */ /* 0x000e220000000800 */
[----:B------:R-:W-:Y:S01]  /*a030*/  IMAD.IADD R3, R3, 0x1, R5 ;  /* 0x0000000103037824 */ /* 0x000fe200078e0205 */
[----:B---3--:R-:W-:Y:S01]  /*a040*/  ISETP.NE.U32.AND P0, PT, R26, RZ, PT ;  /* 0x000000ff1a00720c */ /* 0x008fe20003f05070 */
[----:B------:R-:W-:Y:S01]  /*a050*/  FMUL R0, R0, UR4 ;  /* 0x0000000400007c20 */ /* 0x000fe20008400000 */
[----:B------:R-:W-:Y:S02]  /*a060*/  IMAD.MOV.U32 R5, RZ, RZ, -0x1 ;  /* 0xffffffffff057424 */ /* 0x000fe400078e00ff */
[----:B------:R-:W-:Y:S01]  /*a070*/  ISETP.NE.AND.EX P0, PT, R27, RZ, PT, P0 ;  /* 0x000000ff1b00720c */ /* 0x000fe20003f05300 */
[----:B------:R3:W4:Y:S01]  /*a080*/  F2I.U32.TRUNC.NTZ R12, R0 ;  /* 0x00000000000c7305 */ /* 0x000722000020f000 */
[----:B------:R-:W3:Y:S01]  /*a090*/  LDC R15, c[0x0][0x148] ;  /* 0x00005200ff0f7b82 */ /* 0x000ee20000000800 */
[----:B-1----:R-:W-:-:S02]  /*a0a0*/  SHF.R.U64 R10, R2, R4, R3 ;  /* 0x00000004020a7219 */ /* 0x002fc40000001203 */
[----:B------:R-:W-:-:S05]  /*a0b0*/  SHF.R.U32.HI R3, RZ, R4, R3 ;  /* 0x00000004ff037219 */ /* 0x000fca0000011603 */
[----:B------:R-:W1:Y:S01]  /*a0c0*/  LDC R14, c[0x0][0x600] ;  /* 0x00018000ff0e7b82 */ /* 0x000e620000000800 */
[-CC-:B--2---:R-:W-:Y:S02]  /*a0d0*/  SHF.R.U64 R8, R10, R6.reuse, R3.reuse ;  /* 0x000000060a087219 */ /* 0x184fe40000001203 */
[----:B------:R-:W-:-:S05]  /*a0e0*/  SHF.R.U32.HI R3, RZ, R6, R3 ;  /* 0x00000006ff037219 */ /* 0x000fca0000011603 */
[----:B------:R-:W2:Y:S01]  /*a0f0*/  LDC R21, c[0x0][0x648] ;  /* 0x00019200ff157b82 */ /* 0x000ea20000000800 */
[-CC-:B0-----:R-:W-:Y:S02]  /*a100*/  SHF.R.U64 R13, R8, R24.reuse, R3.reuse ;  /* 0x00000018080d7219 */ /* 0x181fe40000001203 */
[-C--:B------:R-:W-:Y:S02]  /*a110*/  SHF.L.U32 R5, R5, R24.reuse, RZ ;  /* 0x0000001805057219 */ /* 0x080fe400000006ff */
[-C--:B------:R-:W-:Y:S01]  /*a120*/  SHF.R.U32.HI R3, RZ, R24.reuse, R3 ;  /* 0x00000018ff037219 */ /* 0x080fe20000011603 */
[----:B------:R-:W-:Y:S01]  /*a130*/  IMAD.MOV.U32 R2, RZ, RZ, R13 ;  /* 0x000000ffff027224 */ /* 0x000fe200078e000d */
[----:B------:R-:W-:Y:S01]  /*a140*/  SHF.L.U32 R24, R7, R24, RZ ;  /* 0x0000001807187219 */ /* 0x000fe200000006ff */
[----:B------:R-:W0:Y:S01]  /*a150*/  LDC R25, c[0x0][0x638] ;  /* 0x00018e00ff197b82 */ /* 0x000e220000000800 */
[----:B------:R-:W-:-:S07]  /*a160*/  LOP3.LUT R19, RZ, R5, RZ, 0x33, !PT ;  /* 0x00000005ff137212 */ /* 0x000fce00078e33ff */
[----:B------:R-:W0:Y:S01]  /*a170*/  LDC R28, c[0x0][0x610] ;  /* 0x00018400ff1c7b82 */ /* 0x000e220000000800 */
[----:B----4-:R-:W-:Y:S05]  /*a180*/  @!P0 BRA `(.L_x_289) ;  /* 0x0000000000288947 */ /* 0x010fea0003800000 */
[----:B---3--:R-:W3:Y:S02]  /*a190*/  LDC R0, c[0x0][0x64c] ;  /* 0x00019300ff007b82 */ /* 0x008ee40000000800 */
[----:B---3--:R-:W-:-:S05]  /*a1a0*/  IADD3 R7, P0, R13, R0, RZ ;  /* 0x000000000d077210 */ /* 0x008fca0007f1e0ff */
        /* <DEDUP_REMOVED lines=8> */
.L_x_289:
[----:B------:R-:W4:Y:S01]  /*a230*/  LDC R4, c[0x0][0x65c] ;  /* 0x00019700ff047b82 */ /* 0x000f220000000800 */
[----:B--23--:R-:W-:Y:S01]  /*a240*/  SHF.R.U64 R0, R2, R21, R3 ;  /* 0x0000001502007219 */ /* 0x00cfe20000001203 */
[----:B-1----:R-:W-:Y:S01]  /*a250*/  VIADD R3, R14, 0xffffffff ;  /* 0xffffffff0e037836 */ /* 0x002fe20000000000 */
[----:B------:R-:W-:Y:S01]  /*a260*/  LOP3.LUT R19, R8, R19, RZ, 0xc0, !PT ;  /* 0x0000001308137212 */ /* 0x000fe200078ec0ff */
[----:B------:R-:W-:Y:S02]  /*a270*/  IMAD.MOV R12, RZ, RZ, -R12 ;  /* 0x000000ffff0c7224 */ /* 0x000fe400078e0a0c */
[----:B------:R-:W-:Y:S01]  /*a280*/  IMAD.MOV R2, RZ, RZ, -R0 ;  /* 0x000000ffff027224 */ /* 0x000fe200078e0a00 */
[----:B------:R-:W-:Y:S01]  /*a290*/  LOP3.LUT R3, R10, R3, RZ, 0xc0, !PT ;  /* 0x000000030a037212 */ /* 0x000fe200078ec0ff */
[----:B------:R-:W-:Y:S02]  /*a2a0*/  IMAD R19, R24, R0, R19 ;  /* 0x0000000018137224 */ /* 0x000fe400078e0213 */
[----:B0-----:R-:W-:-:S04]  /*a2b0*/  IMAD R0, R2, R25, R13 ;  /* 0x0000001902007224 */ /* 0x001fc800078e020d */
[----:B------:R-:W-:Y:S01]  /*a2c0*/  IMAD R2, R0, R14, R3 ;  /* 0x0000000e00027224 */ /* 0x000fe200078e0203 */
[----:B----4-:R-:W-:Y:S01]  /*a2d0*/  ISETP.NE.AND P0, PT, R4, 0x1, PT ;  /* 0x000000010400780c */ /* 0x010fe20003f05270 */
[----:B------:R-:W-:-:S05]  /*a2e0*/  IMAD.MOV.U32 R4, RZ, RZ, 0x1 ;  /* 0x00000001ff047424 */ /* 0x000fca00078e00ff */
[----:B------:R-:W-:-:S07]  /*a2f0*/  PRMT R0, R4, 0x7610, R0 ;  /* 0x0000761004007816 */ /* 0x000fce0000000000 */
[----:B------:R-:W-:-:S04]  /*a300*/  @P0 IMAD R22, R15, R12, R20 ;  /* 0x0000000c0f160224 */ /* 0x000fc800078e0214 */
[----:B------:R-:W-:-:S05]  /*a310*/  IMAD R19, R19, R28, R22 ;  /* 0x0000001c13137224 */ /* 0x000fca00078e0216 */
[----:B------:R-:W-:Y:S02]  /*a320*/  SEL R22, R2, R19, !P0 ;  /* 0x0000001302167207 */ /* 0x000fe40004000000 */
[----:B------:R-:W-:Y:S01]  /*a330*/  SEL R19, R19, R2, !P0 ;  /* 0x0000000213137207 */ /* 0x000fe20004000000 */
[----:B------:R-:W-:-:S07]  /*a340*/  IMAD.MOV.U32 R2, RZ, RZ, R11 ;  /* 0x000000ffff027224 */ /* 0x000fce00078e000b */
.L_x_287:
[----:B------:R-:W-:Y:S02]  /*a350*/  LOP3.LUT P0, RZ, R0, 0xff, RZ, 0xc0, !PT ;  /* 0x000000ff00ff7812 */ /* 0x000fe4000780c0ff */
[----:B------:R-:W-:-:S11]  /*a360*/  LOP3.LUT R173, R173, 0x1, RZ, 0x3c, !PT ;  /* 0x00000001adad7812 */ /* 0x000fd600078e3cff */
[----:B------:R-:W-:Y:S05]  /*a370*/  @P0 BRA `(.L_x_290) ;  /* 0xffffff7000340947 */ /* 0x000fea000383ffff */
[----:B------:R-:W-:Y:S05]  /*a380*/  EXIT ;  /* 0x000000000000794d */ /* 0x000fea0003800000 */
.L_x_13:
[----:B------:R-:W-:-:S08]  /*a390*/  ISETP.NE.AND P0, PT, R0, RZ, PT ;  /* 0x000000ff0000720c */ /* 0x000fd00003f05270 */
[----:B0-----:R-:W0:-:S00]  /*a3a0*/  USETMAXREG.DEALLOC.CTAPOOL 0x28 ;  /* 0x00000028000079c8 */ /* 0x001e0000080e0500 */
[----:B------:R-:W-:Y:S05]  /*a3b0*/  @P0 EXIT ;  /* 0x000000000000094d */ /* 0x000fea0003800000 */
[----:B0-----:R-:W-:Y:S01]  /*a3c0*/  LOP3.LUT P0, RZ, R8, 0xff, RZ, 0xc0, !PT ;  /* 0x000000ff08ff7812 */ /* 0x001fe2000780c0ff */
[----:B------:R-:W-:Y:S02]  /*a3d0*/  IMAD.MOV.U32 R0, RZ, RZ, 0x1 ;  /* 0x00000001ff007424 */ /* 0x000fe400078e00ff */
[----:B------:R-:W-:-:S10]  /*a3e0*/  IMAD.MOV.U32 R7, RZ, RZ, RZ ;  /* 0x000000ffff077224 */ /* 0x000fd400078e00ff */
[----:B------:R-:W-:Y:S05]  /*a3f0*/  @!P0 BRA `(.L_x_291) ;  /* 0x0000000c001c8947 */ /* 0x000fea0003800000 */
[----:B------:R-:W-:Y:S01]  /*a400*/  LOP3.LUT P0, RZ, R4, 0x1f, RZ, 0xc0, !PT ;  /* 0x0000001f04ff7812 */ /* 0x000fe2000780c0ff */
[----:B------:R-:W-:Y:S01]  /*a410*/  ULDC UR5, c[0x0][0x658] ;  /* 0x0001960000057ab9 */ /* 0x000fe20000000800 */
[----:B------:R-:W-:Y:S01]  /*a420*/  UMOV UR6, 0xffffffff ;  /* 0xffffffff00067882 */ /* 0x000fe20000000000 */
[----:B------:R-:W-:Y:S01]  /*a430*/  BSSY B0, `(.L_x_291) ;  /* 0x00000c3000007945 */ /* 0x000fe20003800000 */
[----:B------:R-:W-:Y:S01]  /*a440*/  USHF.L.U32 UR6, UR6, UR5, URZ ;  /* 0x0000000506067299 */ /* 0x000fe2000800063f */
[C---:B------:R-:W-:Y:S01]  /*a450*/  ISETP.NE.AND P2, PT, R3.reuse, RZ, PT ;  /* 0x000000ff0300720c */ /* 0x040fe20003f45270 */
[----:B------:R-:W-:Y:S01]  /*a460*/  IMAD.MOV.U32 R8, RZ, RZ, 0x1 ;  /* 0x00000001ff087424 */ /* 0x000fe200078e00ff */
[----:B------:R-:W-:Y:S01]  /*a470*/  ISETP.NE.OR P0, PT, R3, RZ, !P0 ;  /* 0x000000ff0300720c */ /* 0x000fe20004705670 */
[----:B------:R-:W-:Y:S01]  /*a480*/  IMAD.MOV.U32 R0, RZ, RZ, 0x1 ;  /* 0x00000001ff007424 */ /* 0x000fe200078e00ff */
[----:B------:R-:W-:Y:S01]  /*a490*/  LOP3.LUT R6, R16, 0x2, RZ, 0xfc, !PT ;  /* 0x0000000210067812 */ /* 0x000fe200078efcff */
[----:B------:R-:W-:Y:S01]  /*a4a0*/  IMAD.MOV.U32 R7, RZ, RZ, RZ ;  /* 0x000000ffff077224 */ /* 0x000fe200078e00ff */
[----:B------:R-:W-:Y:S01]  /*a4b0*/  ULDC UR4, c[0x0][0x600] ;  /* 0x0001800000047ab9 */ /* 0x000fe20000000800 */
[----:B------:R-:W-:Y:S01]  /*a4c0*/  UMOV UR7, 0x1 ;  /* 0x0000000100077882 */ /* 0x000fe20000000000 */
[----:B------:R-:W-:-:S02]  /*a4d0*/  UIADD3 UR21, UR40, 0x1, URZ ;  /* 0x0000000128157890 */ /* 0x000fc4000fffe03f */
[----:B------:R-:W-:Y:S02]  /*a4e0*/  UIADD3 UR13, UR4, -0x1, URZ ;  /* 0xffffffff040d7890 */ /* 0x000fe4000fffe03f */
[----:B------:R-:W-:Y:S02]  /*a4f0*/  USHF.L.U32 UR15, UR7, UR5, URZ ;  /* 0x00000005070f7299 */ /* 0x000fe4000800063f */
[----:B------:R-:W-:Y:S01]  /*a500*/  ULOP3.LUT UR14, URZ, UR6, URZ, 0x33, !UPT ;  /* 0x000000063f0e7292 */ /* 0x000fe2000f8e333f */
[----:B------:R-:W-:-:S11]  /*a510*/  ULDC.64 UR22, c[0x0][0x198] ;  /* 0x0000660000167ab9 */ /* 0x000fd60000000a00 */
.L_x_303:
[----:B------:R-:W-:-:S03]  /*a520*/  UMOV UR4, 0xffffffff ;  /* 0xffffffff00047882 */ /* 0x000fc60000000000 */
[----:B------:R-:W-:Y:S05]  /*a530*/  BRA.DIV UR4, `(.L_x_292) ;  /* 0x0000001204047947 */ /* 0x000fea000b800000 */
[----:B------:R-:W-:-:S13]  /*a540*/  ELECT P6, URZ, PT ;  /* 0x00000000003f782f */ /* 0x000fda00038c0000 */
.L_x_317:
[----:B------:R-:W0:Y:S01]  /*a550*/  LDC R3, c[0x0][0x28c] ;  /* 0x0000a300ff037b82 */ /* 0x000e220000000800 */
[----:B------:R-:W-:Y:S01]  /*a560*/  BSSY B1, `(.L_x_293) ;  /* 0x0000037000017945 */ /* 0x000fe20003800000 */
[----:B0-----:R-:W-:-:S13]  /*a570*/  ISETP.LT.OR P6, PT, R3, 0x1, !P6 ;  /* 0x000000010300780c */ /* 0x001fda00077c1670 */
[----:B------:R-:W-:Y:S05]  /*a580*/  @P6 BRA `(.L_x_294) ;  /* 0x0000000000d06947 */ /* 0x000fea0003800000 */
[----:B------:R-:W-:Y:S02]  /*a590*/  IMAD.SHL.U32 R22, R22, 0x100, RZ ;  /* 0x0000010016167824 */ /* 0x000fe400078e00ff */
[----:B------:R-:W-:Y:S02]  /*a5a0*/  IMAD.SHL.U32 R19, R19, 0x40, RZ ;  /* 0x0000004013137824 */ /* 0x000fe400078e00ff */
[----:B------:R-:W-:Y:S02]  /*a5b0*/  IMAD.MOV.U32 R12, RZ, RZ, RZ ;  /* 0x000000ffff0c7224 */ /* 0x000fe400078e00ff */
[----:B------:R-:W-:Y:S02]  /*a5c0*/  IMAD.U32 R13, RZ, RZ, UR21 ;  /* 0x00000015ff0d7e24 */ /* 0x000fe4000f8e00ff */
[----:B------:R-:W-:Y:S02]  /*a5d0*/  IMAD.MOV.U32 R3, RZ, RZ, R0 ;  /* 0x000000ffff037224 */ /* 0x000fe400078e0000 */
[----:B------:R-:W-:-:S07]  /*a5e0*/  IMAD.MOV.U32 R4, RZ, RZ, R7 ;  /* 0x000000ffff047224 */ /* 0x000fce00078e0007 */
.L_x_298:
[----:B------:R-:W0:Y:S01]  /*a5f0*/  S2R R10, SR_CgaCtaId ;  /* 0x00000000000a7919 */ /* 0x000e220000008800 */
[----:B------:R-:W-:Y:S01]  /*a600*/  MOV R5, 0x400 ;  /* 0x0000040000057802 */ /* 0x000fe20000000f00 */
[----:B------:R-:W1:Y:S03]  /*a610*/  @!P2 LDC R9, c[0x0][0x500] ;  /* 0x00014000ff09ab82 */ /* 0x000e660000000800 */
[----:B0-----:R-:W-:Y:S02]  /*a620*/  LEA R11, R10, R5, 0x18 ;  /* 0x000000050a0b7211 */ /* 0x001fe400078ec0ff */
[----:B------:R-:W-:-:S03]  /*a630*/  SHF.L.U32 R5, R3, 0x1f, RZ ;  /* 0x0000001f03057819 */ /* 0x000fc600000006ff */
[----:B------:R-:W-:-:S04]  /*a640*/  IMAD R10, R4, 0x8, R11 ;  /* 0x00000008040a7824 */ /* 0x000fc800078e020b */
[----:B------:R-:W0:Y:S02]  /*a650*/  SYNCS.PHASECHK.TRANS64.TRYWAIT P1, [R10+URZ+0x28], R5 ;  /* 0x000028050a0075a7 */ /* 0x000e24000802017f */
[----:B01----:R-:W-:Y:S05]  /*a660*/  @!P1 BRA `(.L_x_295) ;  /* 0x0000000c00d89947 */ /* 0x003fea0003800000 */
.L_x_318:
[----:B0-----:R-:W-:Y:S01]  /*a670*/  PRMT R5, R6, 0x9910, RZ ;  /* 0x0000991006057816 */ /* 0x001fe200000000ff */
[----:B------:R0:W-:Y:S03]  /*a680*/  @!P2 SYNCS.ARRIVE.TRANS64 RZ, [R10+URZ], R9 ;  /* 0x000000090affa9a7 */ /* 0x0001e6000800003f */
[----:B------:R-:W-:-:S13]  /*a690*/  ISETP.NE.AND P1, PT, R5, 0x2, PT ;  /* 0x000000020500780c */ /* 0x000fda0003f25270 */
[----:B0-----:R-:W-:Y:S05]  /*a6a0*/  @P1 BRA `(.L_x_296) ;  /* 0x0000000000041947 */ /* 0x001fea0003800000 */
[----:B------:R-:W-:Y:S01]  /*a6b0*/  BPT.TRAP 0x1 ;  /* 0x000000040000795c */ /* 0x000fe20000300000 */
.L_x_296:
[----:B------:R-:W-:Y:S05]  /*a6c0*/  @P0 BRA `(.L_x_297) ;  /* 0x0000000000040947 */ /* 0x000fea0003800000 */
[----:B------:R-:W-:Y:S01]  /*a6d0*/  BPT.TRAP 0x1 ;  /* 0x000000040000795c */ /* 0x000fe20000300000 */
.L_x_297:
[--C-:B------:R-:W-:Y:S01]  /*a6e0*/  IMAD R5, R4, 0x2000, R11.reuse ;  /* 0x0000200004057824 */ /* 0x100fe200078e020b */
[----:B------:R-:W-:Y:S01]  /*a6f0*/  R2UR UR17, R10 ;  /* 0x000000000a1172ca */ /* 0x000fe200000e0000 */
[----:B------:R-:W-:Y:S01]  /*a700*/  IMAD R11, R4, 0x8000, R11 ;  /* 0x00008000040b7824 */ /* 0x000fe200078e020b */
[----:B------:R-:W-:Y:S01]  /*a710*/  R2UR UR19, R12 ;  /* 0x000000000c1372ca */ /* 0x000fe200000e0000 */
[----:B------:R-:W-:Y:S01]  /*a720*/  VIADD R13, R13, 0xffffffff ;  /* 0xffffffff0d0d7836 */ /* 0x000fe20000000000 */
[----:B------:R-:W-:Y:S01]  /*a730*/  R2UR UR16, R5 ;  /* 0x00000000051072ca */ /* 0x000fe200000e0000 */
[----:B------:R-:W-:Y:S01]  /*a740*/  UIADD3 UR4, UP0, UR22, 0xf0, URZ ;  /* 0x000000f016047890 */ /* 0x000fe2000ff1e03f */
[----:B------:R-:W-:Y:S01]  /*a750*/  R2UR UR8, R11 ;  /* 0x000000000b0872ca */ /* 0x000fe200000e0000 */
[----:B------:R-:W-:Y:S01]  /*a760*/  UIADD3 UR24, UP1, UR22, 0x1f0, URZ ;  /* 0x000001f016187890 */ /* 0x000fe2000ff3e03f */
[----:B------:R-:W-:Y:S01]  /*a770*/  R2UR UR20, R2 ;  /* 0x00000000021472ca */ /* 0x000fe200000e0000 */
[----:B------:R-:W-:Y:S01]  /*a780*/  UIADD3.X UR5, URZ, UR23, URZ, UP0, !UPT ;  /* 0x000000173f057290 */ /* 0x000fe200087fe43f */
[----:B------:R-:W-:Y:S01]  /*a790*/  R2UR UR18, R19 ;  /* 0x00000000131272ca */ /* 0x000fe200000e0000 */
[----:B------:R-:W-:Y:S01]  /*a7a0*/  VIADD R4, R4, 0x1 ;  /* 0x0000000104047836 */ /* 0x000fe20000000000 */
[----:B------:R-:W-:Y:S01]  /*a7b0*/  R2UR UR11, R22 ;  /* 0x00000000160b72ca */ /* 0x000fe200000e0000 */
[----:B------:R-:W-:Y:S01]  /*a7c0*/  UIADD3.X UR25, URZ, UR23, URZ, UP1, !UPT ;  /* 0x000000173f197290 */ /* 0x000fe20008ffe43f */
[----:B------:R-:W-:Y:S01]  /*a7d0*/  ISETP.GT.AND P3, PT, R13, 0x1, PT ;  /* 0x000000010d00780c */ /* 0x000fe20003f64270 */
[----:B------:R-:W-:Y:S01]  /*a7e0*/  UMOV UR6, 0x0 ;  /* 0x0000000000067882 */ /* 0x000fe20000000000 */
[----:B------:R-:W-:Y:S01]  /*a7f0*/  ISETP.NE.AND P1, PT, R4, 0x5, PT ;  /* 0x000000050400780c */ /* 0x000fe20003f25270 */
[----:B------:R-:W-:Y:S01]  /*a800*/  UIADD3 UR16, UR16, 0x180, URZ ;  /* 0x0000018010107890 */ /* 0x000fe2000fffe03f */
[----:B------:R-:W-:Y:S01]  /*a810*/  VIADD R12, R12, 0x40 ;  /* 0x000000400c0c7836 */ /* 0x000fe20000000000 */
[----:B------:R-:W-:Y:S01]  /*a820*/  UIADD3 UR8, UR8, 0xa180, URZ ;  /* 0x0000a18008087890 */ /* 0x000fe2000fffe03f */
[----:B------:R-:W-:Y:S01]  /*a830*/  SEL R10, RZ, 0x1, P1 ;  /* 0x00000001ff0a7807 */ /* 0x000fe20000800000 */
[----:B------:R-:W-:Y:S01]  /*a840*/  UMOV UR7, 0x10000000 ;  /* 0x1000000000077882 */ /* 0x000fe20000000000 */
[----:B------:R-:W-:Y:S01]  /*a850*/  UMOV UR9, UR17 ;  /* 0x0000001100097c82 */ /* 0x000fe20008000000 */
[----:B------:R-:W-:Y:S01]  /*a860*/  UMOV UR10, UR19 ;  /* 0x00000013000a7c82 */ /* 0x000fe20008000000 */
[----:B------:R-:W-:Y:S01]  /*a870*/  UMOV UR12, UR20 ;  /* 0x00000014000c7c82 */ /* 0x000fe20008000000 */
[----:B------:R-:W-:Y:S01]  /*a880*/  LOP3.LUT R3, R3, R10, RZ, 0x3c, !PT ;  /* 0x0000000a03037212 */ /* 0x000fe200078e3cff */
[----:B------:R0:W-:Y:S01]  /*a890*/  UTMALDG.3D [UR16], [UR4], desc[UR6] ;  /* 0x00000610040075b4 */ /* 0x0001e20008011000 */
[----:B------:R-:W-:Y:S01]  /*a8a0*/  SEL R4, R4, RZ, P1 ;  /* 0x000000ff04047207 */ /* 0x000fe20000800000 */
[----:B------:R0:W-:Y:S02]  /*a8b0*/  UTMALDG.3D [UR8], [UR24], desc[UR6] ;  /* 0x00000608180075b4 */ /* 0x0001e40008011000 */
[----:B0-----:R-:W-:Y:S05]  /*a8c0*/  @P3 BRA `(.L_x_298) ;  /* 0xfffffffc00483947 */ /* 0x001fea000383ffff */
.L_x_294:
[----:B------:R-:W-:Y:S05]  /*a8d0*/  BSYNC B1 ;  /* 0x0000000000017941 */ /* 0x000fea0003800000 */
.L_x_293:
[----:B------:R-:W2:Y:S01]  /*a8e0*/  LDL.64 R10, [R1] ;  /* 0x00000000010a7983 */ /* 0x000ea20000100a00 */
[----:B------:R-:W-:Y:S01]  /*a8f0*/  LOP3.LUT P4, RZ, R8, 0xff, RZ, 0xc0, !PT ;  /* 0x000000ff08ff7812 */ /* 0x000fe2000788c0ff */
[----:B------:R-:W-:Y:S01]  /*a900*/  VIADD R4, R7, UR40 ;  /* 0x0000002807047c36 */ /* 0x000fe20008000000 */
[----:B------:R-:W-:Y:S01]  /*a910*/  ULDC.64 UR4, c[0x0][0x650] ;  /* 0x0001940000047ab9 */ /* 0x000fe20000000a00 */
[----:B------:R-:W-:Y:S01]  /*a920*/  IMAD.U32 R7, RZ, RZ, UR40 ;  /* 0x00000028ff077e24 */ /* 0x000fe2000f8e00ff */
[----:B------:R-:W-:Y:S01]  /*a930*/  UISETP.GE.U32.AND UP0, UPT, UR40, 0x5, UPT ;  /* 0x000000052800788c */ /* 0x000fe2000bf06070 */
[----:B------:R-:W-:Y:S01]  /*a940*/  BSSY B1, `(.L_x_299) ;  /* 0x000006f000017945 */ /* 0x000fe20003800000 */
[----:B------:R-:W-:Y:S01]  /*a950*/  ISETP.GT.U32.AND P1, PT, R4, 0x4, PT ;  /* 0x000000040400780c */ /* 0x000fe20003f24070 */
[----:B------:R-:W-:Y:S01]  /*a960*/  IMAD.MOV.U32 R19, RZ, RZ, -0x1 ;  /* 0xffffffffff137424 */ /* 0x000fe200078e00ff */
[----:B------:R-:W-:Y:S01]  /*a970*/  PRMT R8, RZ, 0x7610, R8 ;  /* 0x00007610ff087816 */ /* 0x000fe20000000008 */
[----:B------:R-:W-:Y:S01]  /*a980*/  IMAD.MOV.U32 R22, RZ, RZ, -0x1 ;  /* 0xffffffffff167424 */ /* 0x000fe200078e00ff */
[----:B------:R-:W-:-:S02]  /*a990*/  ISETP.LT.U32.AND P1, PT, R7, 0x5, P1 ;  /* 0x000000050700780c */ /* 0x000fc40000f21070 */
[----:B------:R-:W-:Y:S01]  /*a9a0*/  PLOP3.LUT P3, PT, PT, PT, UP0, 0x80, 0x0 ;  /* 0x000000000000781c */ /* 0x000fe20003f6f008 */
[----:B------:R-:W0:Y:S01]  /*a9b0*/  @P4 S2R R3, SR_CgaCtaId ;  /* 0x0000000000034919 */ /* 0x000e220000008800 */
[----:B------:R-:W-:-:S04]  /*a9c0*/  @P4 MOV R2, 0x400 ;  /* 0x0000040000024802 */ /* 0x000fc80000000f00 */
[----:B0-----:R-:W-:Y:S01]  /*a9d0*/  @P4 LEA R5, R3, R2, 0x18 ;  /* 0x0000000203054211 */ /* 0x001fe200078ec0ff */
[----:B------:R-:W-:-:S03]  /*a9e0*/  IMAD.WIDE.U32 R2, R4, -0x33333333, RZ ;  /* 0xcccccccd04027825 */ /* 0x000fc600078e00ff */
[----:B------:R0:W-:Y:S01]  /*a9f0*/  @P4 SYNCS.ARRIVE.TRANS64.A1T0 RZ, [R5+URZ+0x88], RZ ;  /* 0x000088ff05ff49a7 */ /* 0x0001e2000810003f */
[----:B------:R-:W-:Y:S01]  /*aa00*/  IMAD.MOV.U32 R2, RZ, RZ, -0x1 ;  /* 0xffffffffff027424 */ /* 0x000fe200078e00ff */
[----:B0-----:R-:W-:Y:S02]  /*aa10*/  SHF.R.U32.HI R5, RZ, 0x2, R3 ;  /* 0x00000002ff057819 */ /* 0x001fe40000011603 */
[----:B------:R-:W-:-:S03]  /*aa20*/  SEL R3, RZ, 0x1, !P1 ;  /* 0x00000001ff037807 */ /* 0x000fc60004800000 */
[----:B------:R-:W-:Y:S01]  /*aa30*/  IMAD R7, R5, -0x5, R4 ;  /* 0xfffffffb05077824 */ /* 0x000fe200078e0204 */
[----:B------:R-:W-:Y:S02]  /*aa40*/  LOP3.LUT R0, R0, R3, RZ, 0x3c, !PT ;  /* 0x0000000300007212 */ /* 0x000fe400078e3cff */
[----:B------:R-:W-:Y:S02]  /*aa50*/  PRMT R3, RZ, 0x7610, R3 ;  /* 0x00007610ff037816 */ /* 0x000fe40000000003 */
[----:B------:R-:W-:Y:S02]  /*aa60*/  @P3 LOP3.LUT R0, R0, 0x1, R5, 0x78, !PT ;  /* 0x0000000100003812 */ /* 0x000fe400078e7805 */
[----:B--2---:R-:W-:-:S04]  /*aa70*/  IADD3 R18, P4, R18, R10, RZ ;  /* 0x0000000a12127210 */ /* 0x004fc80007f9e0ff */
[----:B------:R-:W-:Y:S01]  /*aa80*/  ISETP.GE.U32.AND P1, PT, R18, UR4, PT ;  /* 0x0000000412007c0c */ /* 0x000fe2000bf26070 */
[----:B------:R-:W-:-:S05]  /*aa90*/  IMAD.X R17, R17, 0x1, R23, P4 ;  /* 0x0000000111117824 */ /* 0x000fca00020e0617 */
[----:B------:R-:W-:-:S13]  /*aaa0*/  ISETP.GE.U32.AND.EX P1, PT, R17, UR5, PT, P1 ;  /* 0x0000000511007c0c */ /* 0x000fda000bf26110 */
[----:B------:R-:W-:Y:S05]  /*aab0*/  @P1 BRA `(.L_x_300) ;  /* 0x00000004005c1947 */ /* 0x000fea0003800000 */
[----:B------:R-:W0:Y:S01]  /*aac0*/  S2R R11, SR_CTAID.X ;  /* 0x00000000000b7919 */ /* 0x000e220000002500 */
[----:B------:R-:W-:Y:S01]  /*aad0*/  ULDC.64 UR4, c[0x0][0x628] ;  /* 0x00018a0000047ab9 */ /* 0x000fe20000000a00 */
[----:B------:R-:W1:Y:S01]  /*aae0*/  LDC R12, c[0x0][0x144] ;  /* 0x00005100ff0c7b82 */ /* 0x000e620000000800 */
[----:B------:R-:W-:Y:S01]  /*aaf0*/  ISETP.NE.U32.AND P1, PT, RZ, UR4, PT ;  /* 0x00000004ff007c0c */ /* 0x000fe2000bf25070 */
[----:B------:R-:W2:Y:S01]  /*ab00*/  S2R R9, SR_CTAID.Y ;  /* 0x0000000000097919 */ /* 0x000ea20000002600 */
[----:B------:R-:W-:Y:S01]  /*ab10*/  ULDC UR6, c[0x0][0x150] ;  /* 0x0000540000067ab9 */ /* 0x000fe20000000800 */
[----:B------:R-:W-:Y:S01]  /*ab20*/  ULDC UR7, c[0x0][0x630] ;  /* 0x00018c0000077ab9 */ /* 0x000fe20000000800 */
[----:B------:R-:W-:Y:S01]  /*ab30*/  ISETP.NE.AND.EX P1, PT, RZ, UR5, PT, P1 ;  /* 0x00000005ff007c0c */ /* 0x000fe2000bf25310 */
[----:B------:R-:W-:Y:S01]  /*ab40*/  IMAD.MOV.U32 R2, RZ, RZ, R18 ;  /* 0x000000ffff027224 */ /* 0x000fe200078e0012 */
[----:B0-----:R-:W-:-:S05]  /*ab50*/  I2FP.F32.U32 R3, R11 ;  /* 0x0000000b00037245 */ /* 0x001fca0000201000 */
[----:B------:R-:W-:Y:S01]  /*ab60*/  FMUL R14, R3, UR6 ;  /* 0x00000006030e7c20 */ /* 0x000fe20008400000 */
[----:B------:R-:W-:-:S05]  /*ab70*/  IMAD.MOV.U32 R3, RZ, RZ, R17 ;  /* 0x000000ffff037224 */ /* 0x000fca00078e0011 */
[----:B--2---:R-:W-:Y:S05]  /*ab80*/  @!P1 BRA `(.L_x_301) ;  /* 0x0000000000289947 */ /* 0x004fea0003800000 */
[----:B------:R-:W-:Y:S02]  /*ab90*/  ULDC UR6, c[0x0][0x634] ;  /* 0x00018d0000067ab9 */ /* 0x000fe40000000800 */
[----:B------:R-:W-:-:S05]  /*aba0*/  IADD3 R3, P1, R18, UR6, RZ ;  /* 0x0000000612037c10 */ /* 0x000fca000ff3e0ff */
[----:B------:R-:W-:-:S04]  /*abb0*/  IMAD.X R13, RZ, RZ, R17, P1 ;  /* 0x000000ffff0d7224 */ /* 0x000fc800008e0611 */
[----:B------:R-:W-:-:S04]  /*abc0*/  IMAD.WIDE.U32 R4, R13, UR4, RZ ;  /* 0x000000040d047c25 */ /* 0x000fc8000f8e00ff */
[----:B------:R-:W-:-:S04]  /*abd0*/  IMAD.WIDE.U32 R4, P1, R3, UR5, R4 ;  /* 0x0000000503047c25 */ /* 0x000fc8000f820004 */
[----:B------:R-:W-:-:S04]  /*abe0*/  IMAD.WIDE.U32 R2, R3, UR4, RZ ;  /* 0x0000000403027c25 */ /* 0x000fc8000f8e00ff */
[----:B------:R-:W-:Y:S01]  /*abf0*/  IMAD.MOV.U32 R2, RZ, RZ, R5 ;  /* 0x000000ffff027224 */ /* 0x000fe200078e0005 */
[----:B------:R-:W-:Y:S01]  /*ac00*/  IADD3 RZ, P3, R3, R4, RZ ;  /* 0x0000000403ff7210 */ /* 0x000fe20007f7e0ff */
[----:B------:R-:W-:-:S04]  /*ac10*/  IMAD.X R3, RZ, RZ, RZ, P1 ;  /* 0x000000ffff037224 */ /* 0x000fc800008e06ff */
[----:B------:R-:W-:-:S08]  /*ac20*/  IMAD.WIDE.U32.X R2, R13, UR5, R2, P3 ;  /* 0x000000050d027c25 */ /* 0x000fd000098e0402 */
.L_x_301:
[--C-:B------:R-:W-:Y:S01]  /*ac30*/  SHF.R.U64 R10, R2, UR7, R3.reuse ;  /* 0x00000007020a7c19 */ /* 0x100fe20008001203 */
[----:B------:R-:W0:Y:S01]  /*ac40*/  F2I.U32.TRUNC.NTZ R14, R14 ;  /* 0x0000000e000e7305 */ /* 0x000e22000020f000 */
[----:B------:R-:W-:Y:S01]  /*ac50*/  SHF.R.U32.HI R2, RZ, UR7, R3 ;  /* 0x00000007ff027c19 */ /* 0x000fe20008011603 */
[----:B------:R-:W-:Y:S01]  /*ac60*/  ULDC.64 UR4, c[0x0][0x620] ;  /* 0x0001880000047ab9 */ /* 0x000fe20000000a00 */
[----:B------:R-:W-:Y:S01]  /*ac70*/  IADD3 R5, P1, RZ, -R10, RZ ;  /* 0x8000000aff057210 */ /* 0x000fe20007f3e0ff */
[----:B------:R-:W-:Y:S01]  /*ac80*/  IMAD.MOV.U32 R3, RZ, RZ, R17 ;  /* 0x000000ffff037224 */ /* 0x000fe200078e0011 */
[----:B------:R-:W-:-:S03]  /*ac90*/  ULDC.64 UR6, c[0x0][0x640] ;  /* 0x0001900000067ab9 */ /* 0x000fc60000000a00 */
[----:B------:R-:W-:Y:S01]  /*aca0*/  IMAD.X R2, RZ, RZ, ~R2, P1 ;  /* 0x000000ffff027224 */ /* 0x000fe200008e0e02 */
[----:B------:R-:W-:-:S03]  /*acb0*/  ISETP.NE.U32.AND P1, PT, RZ, UR6, PT ;  /* 0x00000006ff007c0c */ /* 0x000fc6000bf25070 */
[----:B------:R-:W-:Y:S01]  /*acc0*/  IMAD R4, R2, UR4, RZ ;  /* 0x0000000402047c24 */ /* 0x000fe2000f8e02ff */
[----:B------:R-:W-:Y:S01]  /*acd0*/  ISETP.NE.AND.EX P1, PT, RZ, UR7, PT, P1 ;  /* 0x00000007ff007c0c */ /* 0x000fe2000bf25310 */
[----:B------:R-:W-:-:S04]  /*ace0*/  IMAD.MOV.U32 R2, RZ, RZ, R18 ;  /* 0x000000ffff027224 */ /* 0x000fc800078e0012 */
[----:B------:R-:W-:Y:S01]  /*acf0*/  IMAD.WIDE.U32 R2, R5, UR4, R2 ;  /* 0x0000000405027c25 */ /* 0x000fe2000f8e0002 */
[----:B------:R-:W-:-:S03]  /*ad00*/  ULDC UR4, c[0x0][0x618] ;  /* 0x0001860000047ab9 */ /* 0x000fc60000000800 */
[----:B------:R-:W-:Y:S01]  /*ad10*/  IMAD R5, R5, UR5, R4 ;  /* 0x0000000505057c24 */ /* 0x000fe2000f8e0204 */
[----:B------:R-:W-:Y:S01]  /*ad20*/  ULDC UR5, c[0x0][0x154] ;  /* 0x0000550000057ab9 */ /* 0x000fe20000000800 */
[----:B0-----:R-:W-:Y:S02]  /*ad30*/  IMAD.MOV R4, RZ, RZ, -R14 ;  /* 0x000000ffff047224 */ /* 0x001fe400078e0a0e */
[----:B------:R-:W0:Y:S01]  /*ad40*/  LDC R14, c[0x0][0x148] ;  /* 0x00005200ff0e7b82 */ /* 0x000e220000000800 */
[----:B------:R-:W-:Y:S02]  /*ad50*/  IMAD.IADD R3, R3, 0x1, R5 ;  /* 0x0000000103037824 */ /* 0x000fe400078e0205 */
[----:B-1----:R-:W-:Y:S01]  /*ad60*/  IMAD R11, R12, R4, R11 ;  /* 0x000000040c0b7224 */ /* 0x002fe200078e020b */
[----:B------:R-:W-:Y:S02]  /*ad70*/  I2FP.F32.U32 R4, R9 ;  /* 0x0000000900047245 */ /* 0x000fe40000201000 */
[----:B------:R-:W-:-:S02]  /*ad80*/  SHF.R.U64 R12, R2, UR4, R3 ;  /* 0x00000004020c7c19 */ /* 0x000fc40008001203 */
[----:B------:R-:W-:Y:S01]  /*ad90*/  SHF.R.U32.HI R3, RZ, UR4, R3 ;  /* 0x00000004ff037c19 */ /* 0x000fe20008011603 */
[----:B------:R-:W-:Y:S01]  /*ada0*/  FMUL R4, R4, UR5 ;  /* 0x0000000504047c20 */ /* 0x000fe20008400000 */
[----:B------:R-:W-:Y:S02]  /*adb0*/  ULDC UR4, c[0x0][0x608] ;  /* 0x0001820000047ab9 */ /* 0x000fe40000000800 */
[--C-:B------:R-:W-:Y:S01]  /*adc0*/  SHF.R.U64 R15, R12, UR4, R3.reuse ;  /* 0x000000040c0f7c19 */ /* 0x100fe20008001203 */
[----:B------:R1:W2:Y:S01]  /*add0*/  F2I.U32.TRUNC.NTZ R20, R4 ;  /* 0x0000000400147305 */ /* 0x0002a2000020f000 */
[----:B------:R-:W-:Y:S01]  /*ade0*/  SHF.R.U32.HI R2, RZ, UR4, R3 ;  /* 0x00000004ff027c19 */ /* 0x000fe20008011603 */
[----:B------:R-:W-:-:S03]  /*adf0*/  ULDC UR4, c[0x0][0x658] ;  /* 0x0001960000047ab9 */ /* 0x000fc60000000800 */
[--C-:B------:R-:W-:Y:S02]  /*ae00*/  SHF.R.U64 R13, R15, UR4, R2.reuse ;  /* 0x000000040f0d7c19 */ /* 0x100fe40008001202 */
[----:B------:R-:W-:-:S03]  /*ae10*/  SHF.R.U32.HI R19, RZ, UR4, R2 ;  /* 0x00000004ff137c19 */ /* 0x000fc60008011602 */
[----:B------:R-:W-:Y:S02]  /*ae20*/  IMAD.MOV.U32 R2, RZ, RZ, R13 ;  /* 0x000000ffff027224 */ /* 0x000fe400078e000d */
[----:B------:R-:W-:Y:S01]  /*ae30*/  IMAD.MOV.U32 R3, RZ, RZ, R19 ;  /* 0x000000ffff037224 */ /* 0x000fe200078e0013 */
[----:B-1----:R-:W-:Y:S06]  /*ae40*/  @!P1 BRA `(.L_x_302) ;  /* 0x0000000000289947 */ /* 0x002fec0003800000 */
        /* <DEDUP_REMOVED lines=10> */
.L_x_302:
[----:B------:R-:W1:Y:S01]  /*aef0*/  LDC R4, c[0x0][0x65c] ;  /* 0x00019700ff047b82 */ /* 0x000e620000000800 */
[----:B------:R-:W-:Y:S01]  /*af00*/  ULDC UR4, c[0x0][0x648] ;  /* 0x0001920000047ab9 */ /* 0x000fe20000000800 */
[----:B------:R-:W-:Y:S01]  /*af10*/  LOP3.LUT R15, R15, UR14, RZ, 0xc0, !PT ;  /* 0x0000000e0f0f7c12 */ /* 0x000fe2000f8ec0ff */
[----:B--2---:R-:W-:Y:S01]  /*af20*/  IMAD.MOV R20, RZ, RZ, -R20 ;  /* 0x000000ffff147224 */ /* 0x004fe200078e0a14 */
[----:B------:R-:W-:Y:S01]  /*af30*/  SHF.R.U64 R2, R2, UR4, R3 ;  /* 0x0000000402027c19 */ /* 0x000fe20008001203 */
[----:B------:R-:W-:Y:S01]  /*af40*/  ULDC UR4, c[0x0][0x638] ;  /* 0x00018e0000047ab9 */ /* 0x000fe20000000800 */
[----:B------:R-:W-:Y:S01]  /*af50*/  LOP3.LUT R12, R12, UR13, RZ, 0xc0, !PT ;  /* 0x0000000d0c0c7c12 */ /* 0x000fe2000f8ec0ff */
[----:B------:R-:W-:Y:S01]  /*af60*/  ULDC UR5, c[0x0][0x610] ;  /* 0x0001840000057ab9 */ /* 0x000fe20000000800 */
[----:B------:R-:W-:Y:S01]  /*af70*/  IMAD.MOV.U32 R3, RZ, RZ, 0x1 ;  /* 0x00000001ff037424 */ /* 0x000fe200078e00ff */
[----:B-1----:R-:W-:Y:S01]  /*af80*/  ISETP.NE.AND P1, PT, R4, 0x1, PT ;  /* 0x000000010400780c */ /* 0x002fe20003f25270 */
[----:B------:R-:W-:-:S02]  /*af90*/  IMAD.MOV R4, RZ, RZ, -R2 ;  /* 0x000000ffff047224 */ /* 0x000fc400078e0a02 */
[----:B------:R-:W-:Y:S02]  /*afa0*/  IMAD R2, R2, UR15, R15 ;  /* 0x0000000f02027c24 */ /* 0x000fe4000f8e020f */
[----:B------:R-:W-:Y:S01]  /*afb0*/  IMAD R13, R4, UR4, R13 ;  /* 0x00000004040d7c24 */ /* 0x000fe2000f8e020d */
[----:B------:R-:W-:-:S07]  /*afc0*/  ULDC UR4, c[0x0][0x600] ;  /* 0x0001800000047ab9 */ /* 0x000fce0000000800 */
[----:B0-----:R-:W-:-:S04]  /*afd0*/  @P1 IMAD R11, R14, R20, R9 ;  /* 0x000000140e0b1224 */ /* 0x001fc800078e0209 */
[----:B------:R-:W-:Y:S02]  /*afe0*/  IMAD R11, R2, UR5, R11 ;  /* 0x00000005020b7c24 */ /* 0x000fe4000f8e020b */
[----:B------:R-:W-:-:S05]  /*aff0*/  IMAD R2, R13, UR4, R12 ;  /* 0x000000040d027c24 */ /* 0x000fca000f8e020c */
[----:B------:R-:W-:Y:S02]  /*b000*/  SEL R22, R2, R11, !P1 ;  /* 0x0000000b02167207 */ /* 0x000fe40004800000 */
[----:B------:R-:W-:Y:S01]  /*b010*/  SEL R19, R11, R2, !P1 ;  /* 0x000000020b137207 */ /* 0x000fe20004800000 */
[----:B------:R-:W-:-:S07]  /*b020*/  IMAD.MOV.U32 R2, RZ, RZ, R10 ;  /* 0x000000ffff027224 */ /* 0x000fce00078e000a */
.L_x_300:
[----:B------:R-:W-:Y:S05]  /*b030*/  BSYNC B1 ;  /* 0x0000000000017941 */ /* 0x000fea0003800000 */
.L_x_299:
[----:B------:R-:W-:-:S13]  /*b040*/  LOP3.LUT P1, RZ, R3, 0xff, RZ, 0xc0, !PT ;  /* 0x000000ff03ff7812 */ /* 0x000fda000782c0ff */
[----:B------:R-:W-:Y:S05]  /*b050*/  @P1 BRA `(.L_x_303) ;  /* 0xfffffff400301947 */ /* 0x000fea000383ffff */
[----:B------:R-:W-:Y:S05]  /*b060*/  BSYNC B0 ;  /* 0x0000000000007941 */ /* 0x000fea0003800000 */
.L_x_291:
[----:B------:R-:W-:-:S03]  /*b070*/  UMOV UR4, 0xffffffff ;  /* 0xffffffff00047882 */ /* 0x000fc60000000000 */
[----:B------:R-:W-:Y:S05]  /*b080*/  BRA.DIV UR4, `(.L_x_304) ;  /* 0x0000000604647947 */ /* 0x000fea000b800000 */
[----:B------:R-:W-:-:S13]  /*b090*/  ELECT P6, URZ, PT ;  /* 0x00000000003f782f */ /* 0x000fda00038c0000 */
.L_x_321:
[----:B------:R-:W-:Y:S04]  /*b0a0*/  BSSY B0, `(.L_x_305) ;  /* 0x0000034000007945 */ /* 0x000fe80003800000 */
[----:B------:R-:W-:Y:S05]  /*b0b0*/  @!P6 BRA `(.L_x_306) ;  /* 0x0000000000c8e947 */ /* 0x000fea0003800000 */
[----:B------:R-:W-:-:S04]  /*b0c0*/  LOP3.LUT R16, R16, 0x2, RZ, 0xfc, !PT ;  /* 0x0000000210107812 */ /* 0x000fc800078efcff */
[----:B------:R-:W-:-:S13]  /*b0d0*/  ISETP.NE.AND P0, PT, R16, 0x3, PT ;  /* 0x000000031000780c */ /* 0x000fda0003f05270 */
[----:B------:R-:W-:Y:S05]  /*b0e0*/  @!P0 BRA `(.L_x_307) ;  /* 0x0000000000048947 */ /* 0x000fea0003800000 */
[----:B------:R-:W-:Y:S01]  /*b0f0*/  BPT.TRAP 0x1 ;  /* 0x000000040000795c */ /* 0x000fe20000300000 */
.L_x_307:
[----:B------:R-:W0:Y:S01]  /*b100*/  S2R R3, SR_CgaCtaId ;  /* 0x0000000000037919 */ /* 0x000e220000008800 */
[----:B------:R-:W-:Y:S02]  /*b110*/  MOV R2, 0x400 ;  /* 0x0000040000027802 */ /* 0x000fe40000000f00 */
[----:B------:R-:W-:Y:S02]  /*b120*/  SHF.L.U32 R4, R0, 0x1f, RZ ;  /* 0x0000001f00047819 */ /* 0x000fe400000006ff */
[----:B0-----:R-:W-:-:S05]  /*b130*/  LEA R2, R3, R2, 0x18 ;  /* 0x0000000203027211 */ /* 0x001fca00078ec0ff */
[----:B------:R-:W-:-:S04]  /*b140*/  VIADD R2, R2, 0x28 ;  /* 0x0000002802027836 */ /* 0x000fc80000000000 */
[C---:B------:R-:W-:Y:S02]  /*b150*/  IMAD R9, R7.reuse, 0x8, R2 ;  /* 0x0000000807097824 */ /* 0x040fe400078e0202 */
[----:B------:R-:W-:Y:S02]  /*b160*/  VIADD R7, R7, 0x1 ;  /* 0x0000000107077836 */ /* 0x000fe40000000000 */
[----:B------:R-:W0:Y:S03]  /*b170*/  SYNCS.PHASECHK.TRANS64.TRYWAIT P0, [R9+URZ], R4 ;  /* 0x00000004090075a7 */ /* 0x000e26000800017f */
[----:B------:R-:W-:-:S04]  /*b180*/  ISETP.NE.AND P1, PT, R7, 0x5, PT ;  /* 0x000000050700780c */ /* 0x000fc80003f25270 */
[----:B------:R-:W-:Y:S02]  /*b190*/  SEL R3, RZ, 0x1, P1 ;  /* 0x00000001ff037807 */ /* 0x000fe40000800000 */
[----:B------:R-:W-:Y:S02]  /*b1a0*/  SEL R7, R7, RZ, P1 ;  /* 0x000000ff07077207 */ /* 0x000fe40000800000 */
[----:B------:R-:W-:-:S03]  /*b1b0*/  LOP3.LUT R6, R0, R3, RZ, 0x3c, !PT ;  /* 0x0000000300067212 */ /* 0x000fc600078e3cff */
[----:B------:R-:W-:Y:S01]  /*b1c0*/  IMAD R8, R7, 0x8, R2 ;  /* 0x0000000807087824 */ /* 0x000fe200078e0202 */
[----:B------:R-:W-:Y:S01]  /*b1d0*/  SHF.L.U32 R5, R6, 0x1f, RZ ;  /* 0x0000001f06057819 */ /* 0x000fe200000006ff */
[----:B0-----:R-:W-:Y:S06]  /*b1e0*/  @!P0 BRA `(.L_x_308) ;  /* 0x00000004002c8947 */ /* 0x001fec0003800000 */
.L_x_322:
[----:B------:R-:W1:Y:S01]  /*b1f0*/  SYNCS.PHASECHK.TRANS64.TRYWAIT P0, [R8+URZ], R5 ;  /* 0x00000005080075a7 */ /* 0x000e62000800017f */
[----:B------:R-:W-:-:S05]  /*b200*/  VIADD R0, R7, 0x1 ;  /* 0x0000000107007836 */ /* 0x000fca0000000000 */
[----:B------:R-:W-:-:S04]  /*b210*/  ISETP.NE.AND P1, PT, R0, 0x5, PT ;  /* 0x000000050000780c */ /* 0x000fc80003f25270 */
[----:B------:R-:W-:Y:S02]  /*b220*/  SEL R3, RZ, 0x1, P1 ;  /* 0x00000001ff037807 */ /* 0x000fe40000800000 */
[----:B------:R-:W-:Y:S02]  /*b230*/  SEL R7, R0, RZ, P1 ;  /* 0x000000ff00077207 */ /* 0x000fe40000800000 */
[----:B------:R-:W-:-:S03]  /*b240*/  LOP3.LUT R6, R6, R3, RZ, 0x3c, !PT ;  /* 0x0000000306067212 */ /* 0x000fc600078e3cff */
[----:B0-----:R-:W-:Y:S01]  /*b250*/  IMAD R9, R7, 0x8, R2 ;  /* 0x0000000807097824 */ /* 0x001fe200078e0202 */
[----:B------:R-:W-:Y:S01]  /*b260*/  SHF.L.U32 R4, R6, 0x1f, RZ ;  /* 0x0000001f06047819 */ /* 0x000fe200000006ff */
[----:B-1----:R-:W-:Y:S06]  /*b270*/  @!P0 BRA `(.L_x_309) ;  /* 0x00000004001c8947 */ /* 0x002fec0003800000 */
.L_x_323:
[----:B------:R-:W1:Y:S01]  /*b280*/  SYNCS.PHASECHK.TRANS64.TRYWAIT P0, [R9+URZ], R4 ;  /* 0x00000004090075a7 */ /* 0x000e62000800017f */
[----:B------:R-:W-:-:S05]  /*b290*/  VIADD R0, R7, 0x1 ;  /* 0x0000000107007836 */ /* 0x000fca0000000000 */
[----:B------:R-:W-:-:S04]  /*b2a0*/  ISETP.NE.AND P1, PT, R0, 0x5, PT ;  /* 0x000000050000780c */ /* 0x000fc80003f25270 */
[----:B------:R-:W-:Y:S02]  /*b2b0*/  SEL R3, RZ, 0x1, P1 ;  /* 0x00000001ff037807 */ /* 0x000fe40000800000 */
[----:B------:R-:W-:Y:S02]  /*b2c0*/  SEL R7, R0, RZ, P1 ;  /* 0x000000ff00077207 */ /* 0x000fe40000800000 */
[----:B------:R-:W-:-:S03]  /*b2d0*/  LOP3.LUT R11, R6, R3, RZ, 0x3c, !PT ;  /* 0x00000003060b7212 */ /* 0x000fc600078e3cff */
[----:B------:R-:W-:Y:S01]  /*b2e0*/  IMAD R6, R7, 0x8, R2 ;  /* 0x0000000807067824 */ /* 0x000fe200078e0202 */
[----:B0-----:R-:W-:Y:S01]  /*b2f0*/  SHF.L.U32 R5, R11, 0x1f, RZ ;  /* 0x0000001f0b057819 */ /* 0x001fe200000006ff */
[----:B-1----:R-:W-:Y:S06]  /*b300*/  @!P0 BRA `(.L_x_310) ;  /* 0x00000004000c8947 */ /* 0x002fec0003800000 */
.L_x_324:
[----:B------:R-:W1:Y:S01]  /*b310*/  SYNCS.PHASECHK.TRANS64.TRYWAIT P0, [R6+URZ], R5 ;  /* 0x00000005060075a7 */ /* 0x000e62000800017f */
[----:B------:R-:W-:-:S05]  /*b320*/  VIADD R0, R7, 0x1 ;  /* 0x0000000107007836 */ /* 0x000fca0000000000 */
[----:B------:R-:W-:-:S04]  /*b330*/  ISETP.NE.AND P1, PT, R0, 0x5, PT ;  /* 0x000000050000780c */ /* 0x000fc80003f25270 */
[----:B0-----:R-:W-:Y:S02]  /*b340*/  SEL R4, RZ, 0x1, P1 ;  /* 0x00000001ff047807 */ /* 0x001fe40000800000 */
[----:B------:R-:W-:Y:S02]  /*b350*/  SEL R3, R0, RZ, P1 ;  /* 0x000000ff00037207 */ /* 0x000fe40000800000 */
[----:B------:R-:W-:Y:S01]  /*b360*/  LOP3.LUT R0, R11, R4, RZ, 0x3c, !PT ;  /* 0x000000040b007212 */ /* 0x000fe200078e3cff */
[----:B-1----:R-:W-:Y:S06]  /*b370*/  @!P0 BRA `(.L_x_311) ;  /* 0x0000000400048947 */ /* 0x002fec0003800000 */
.L_x_325:
[----:B------:R-:W-:Y:S01]  /*b380*/  IMAD R3, R3, 0x8, R2 ;  /* 0x0000000803037824 */ /* 0x000fe200078e0202 */
[----:B------:R-:W-:-:S07]  /*b390*/  SHF.L.U32 R0, R0, 0x1f, RZ ;  /* 0x0000001f00007819 */ /* 0x000fce00000006ff */
.L_x_312:
[----:B-1----:R1:W2:Y:S02]  /*b3a0*/  SYNCS.PHASECHK.TRANS64.TRYWAIT P0, [R3+URZ], R0 ;  /* 0x00000000030075a7 */ /* 0x0022a4000800017f */
[----:B--2---:R-:W-:Y:S05]  /*b3b0*/  @!P0 NANOSLEEP.SYNCS 0x989680 ;  /* 0x009896800000895d */ /* 0x004fea0003900000 */
[----:B------:R-:W2:Y:S02]  /*b3c0*/  @!P0 SYNCS.PHASECHK.TRANS64 P0, [R3+URZ], R0 ;  /* 0x00000000030085a7 */ /* 0x000ea4000800007f */
[----:B--2---:R-:W-:Y:S05]  /*b3d0*/  @!P0 BRA `(.L_x_312) ;  /* 0xfffffffc00f08947 */ /* 0x004fea000383ffff */
.L_x_306:
[----:B------:R-:W-:Y:S05]  /*b3e0*/  BSYNC B0 ;  /* 0x0000000000007941 */ /* 0x000fea0003800000 */
.L_x_305:
[----:B------:R-:W-:Y:S05]  /*b3f0*/  EXIT ;  /* 0x000000000000794d */ /* 0x000fea0003800000 */
.L_x_15:
[----:B-1----:R1:W2:Y:S02]  /*b400*/  SYNCS.PHASECHK.TRANS64.TRYWAIT P0, [R159+URZ], R0 ;  /* 0x000000009f0075a7 */ /* 0x0022a4000800017f */
[----:B--2---:R-:W-:Y:S05]  /*b410*/  @!P0 NANOSLEEP.SYNCS 0x989680 ;  /* 0x009896800000895d */ /* 0x004fea0003900000 */
[----:B------:R-:W2:Y:S02]  /*b420*/  @!P0 SYNCS.PHASECHK.TRANS64 P0, [R159+URZ], R0 ;  /* 0x000000009f0085a7 */ /* 0x000ea4000800007f */
[----:B--2---:R-:W-:Y:S05]  /*b430*/  @!P0 BRA `(.L_x_15) ;  /* 0xfffffffc00f08947 */ /* 0x004fea000383ffff */
[----:B------:R-:W-:Y:S05]  /*b440*/  BRA `(.L_x_313) ;  /* 0xffffff6000147947 */ /* 0x000fea000383ffff */
.L_x_20:
[----:B--2---:R2:W3:Y:S02]  /*b450*/  SYNCS.PHASECHK.TRANS64.TRYWAIT P1, [R3+URZ], R0 ;  /* 0x00000000030075a7 */ /* 0x0044e4000802017f */
[----:B---3--:R-:W-:Y:S05]  /*b460*/  @!P1 NANOSLEEP.SYNCS 0x989680 ;  /* 0x009896800000995d */ /* 0x008fea0003900000 */
[----:B------:R-:W3:Y:S02]  /*b470*/  @!P1 SYNCS.PHASECHK.TRANS64 P1, [R3+URZ], R0 ;  /* 0x00000000030095a7 */ /* 0x000ee4000802007f */
[----:B---3--:R-:W-:Y:S05]  /*b480*/  @!P1 BRA `(.L_x_20) ;  /* 0xfffffffc00f09947 */ /* 0x008fea000383ffff */
[----:B------:R-:W-:Y:S05]  /*b490*/  BRA `(.L_x_19) ;  /* 0xffffff6000807947 */ /* 0x000fea000383ffff */
.L_x_25:
[----:B--2---:R-:W-:-:S04]  /*b4a0*/  IMAD.U32 R4, RZ, RZ, UR4 ;  /* 0x00000004ff047e24 */ /* 0x004fc8000f8e00ff */
[----:B------:R2:W3:Y:S03]  /*b4b0*/  SYNCS.PHASECHK.TRANS64.TRYWAIT P1, [R4+URZ], R3 ;  /* 0x00000003040075a7 */ /* 0x0004e6000802017f */
[----:B---3--:R-:W-:Y:S05]  /*b4c0*/  @!P1 NANOSLEEP.SYNCS 0x989680 ;  /* 0x009896800000995d */ /* 0x008fea0003900000 */
[----:B------:R-:W3:Y:S02]  /*b4d0*/  @!P1 SYNCS.PHASECHK.TRANS64 P1, [R4+URZ], R3 ;  /* 0x00000003040095a7 */ /* 0x000ee4000802007f */
[----:B---3--:R-:W-:Y:S05]  /*b4e0*/  @!P1 BRA `(.L_x_25) ;  /* 0xfffffffc00ec9947 */ /* 0x008fea000383ffff */
[----:B------:R-:W-:Y:S05]  /*b4f0*/  BRA `(.L_x_24) ;  /* 0xffffff6400587947 */ /* 0x000fea000383ffff */
.L_x_31:
[----:B-1----:R1:W2:Y:S02]  /*b500*/  SYNCS.PHASECHK.TRANS64.TRYWAIT P0, [R159+URZ+0x10], R0 ;  /* 0x000010009f0075a7 */ /* 0x0022a4000800017f */
[----:B--2---:R-:W-:Y:S05]  /*b510*/  @!P0 NANOSLEEP.SYNCS 0x989680 ;  /* 0x009896800000895d */ /* 0x004fea0003900000 */
[----:B------:R-:W2:Y:S02]  /*b520*/  @!P0 SYNCS.PHASECHK.TRANS64 P0, [R159+URZ+0x10], R0 ;  /* 0x000010009f0085a7 */ /* 0x000ea4000800007f */
[----:B--2---:R-:W-:Y:S05]  /*b530*/  @!P0 BRA `(.L_x_31) ;  /* 0xfffffffc00f08947 */ /* 0x004fea000383ffff */
[----:B------:R-:W-:Y:S05]  /*b540*/  BRA `(.L_x_314) ;  /* 0xffffff68009c7947 */ /* 0x000fea000383ffff */
.L_x_292:
[----:B------:R-:W-:Y:S01]  /*b550*/  BSSY B1, `(.L_x_315) ;  /* 0x0000006000017945 */ /* 0x000fe20003800000 */
[----:B------:R-:W-:-:S07]  /*b560*/  IMAD.MOV.U32 R15, RZ, RZ, -0x1 ;  /* 0xffffffffff0f7424 */ /* 0x000fce00078e00ff */
[----:B-----5:R-:W-:Y:S05]  /*b570*/  WARPSYNC.COLLECTIVE R15, `(.L_x_316) ;  /* 0x000000000f0c7348 */ /* 0x020fea0003c00000 */
[----:B------:R-:W-:Y:S02]  /*b580*/  ELECT P6, UR62, PT ;  /* 0x00000000003e782f */ /* 0x000fe400038c0000 */
[----:B------:R-:W-:Y:S01]  /*b590*/  MOV R14, UR62 ;  /* 0x0000003e000e7c02 */ /* 0x000fe20008000f00 */
[----:B-----5:R-:W-:Y:S10]  /*b5a0*/  ENDCOLLECTIVE ;  /* 0x000000000000791b */ /* 0x020ff40003800000 */
.L_x_316:
[----:B------:R-:W-:Y:S05]  /*b5b0*/  BSYNC B1 ;  /* 0x0000000000017941 */ /* 0x000fea0003800000 */
.L_x_315:
[----:B------:R-:W-:Y:S05]  /*b5c0*/  BRA `(.L_x_317) ;  /* 0xffffffec00e07947 */ /* 0x000fea000383ffff */
.L_x_295:
[----:B0-----:R0:W1:Y:S02]  /*b5d0*/  SYNCS.PHASECHK.TRANS64.TRYWAIT P1, [R10+URZ+0x28], R5 ;  /* 0x000028050a0075a7 */ /* 0x001064000802017f */
[----:B-1----:R-:W-:Y:S05]  /*b5e0*/  @!P1 NANOSLEEP.SYNCS 0x989680 ;  /* 0x009896800000995d */ /* 0x002fea0003900000 */
[----:B------:R-:W1:Y:S02]  /*b5f0*/  @!P1 SYNCS.PHASECHK.TRANS64 P1, [R10+URZ+0x28], R5 ;  /* 0x000028050a0095a7 */ /* 0x000e64000802007f */
[----:B-1----:R-:W-:Y:S05]  /*b600*/  @!P1 BRA `(.L_x_295) ;  /* 0xfffffffc00f09947 */ /* 0x002fea000383ffff */
[----:B------:R-:W-:Y:S05]  /*b610*/  BRA `(.L_x_318) ;  /* 0xfffffff000147947 */ /* 0x000fea000383ffff */
.L_x_304:
[----:B------:R-:W-:Y:S01]  /*b620*/  BSSY B0, `(.L_x_319) ;  /* 0x0000006000007945 */ /* 0x000fe20003800000 */
[----:B------:R-:W-:-:S07]  /*b630*/  IMAD.MOV.U32 R15, RZ, RZ, -0x1 ;  /* 0xffffffffff0f7424 */ /* 0x000fce00078e00ff */
[----:B-----5:R-:W-:Y:S05]  /*b640*/  WARPSYNC.COLLECTIVE R15, `(.L_x_320) ;  /* 0x000000000f0c7348 */ /* 0x020fea0003c00000 */
[----:B------:R-:W-:Y:S02]  /*b650*/  ELECT P6, UR62, PT ;  /* 0x00000000003e782f */ /* 0x000fe400038c0000 */
[----:B------:R-:W-:Y:S01]  /*b660*/  MOV R14, UR62 ;  /* 0x0000003e000e7c02 */ /* 0x000fe20008000f00 */
[----:B-----5:R-:W-:Y:S10]  /*b670*/  ENDCOLLECTIVE ;  /* 0x000000000000791b */ /* 0x020ff40003800000 */
.L_x_320:
[----:B------:R-:W-:Y:S05]  /*b680*/  BSYNC B0 ;  /* 0x0000000000007941 */ /* 0x000fea0003800000 */
.L_x_319:
[----:B------:R-:W-:Y:S05]  /*b690*/  BRA `(.L_x_321) ;  /* 0xfffffff800807947 */ /* 0x000fea000383ffff */
.L_x_308:
[----:B0-----:R0:W1:Y:S02]  /*b6a0*/  SYNCS.PHASECHK.TRANS64.TRYWAIT P0, [R9+URZ], R4 ;  /* 0x00000004090075a7 */ /* 0x001064000800017f */
[----:B-1----:R-:W-:Y:S05]  /*b6b0*/  @!P0 NANOSLEEP.SYNCS 0x989680 ;  /* 0x009896800000895d */ /* 0x002fea0003900000 */
[----:B------:R-:W1:Y:S02]  /*b6c0*/  @!P0 SYNCS.PHASECHK.TRANS64 P0, [R9+URZ], R4 ;  /* 0x00000004090085a7 */ /* 0x000e64000800007f */
[----:B-1----:R-:W-:Y:S05]  /*b6d0*/  @!P0 BRA `(.L_x_308) ;  /* 0xfffffffc00f08947 */ /* 0x002fea000383ffff */
[----:B------:R-:W-:Y:S05]  /*b6e0*/  BRA `(.L_x_322) ;  /* 0xfffffff800c07947 */ /* 0x000fea000383ffff */
.L_x_309:
[----:B0-----:R0:W1:Y:S02]  /*b6f0*/  SYNCS.PHASECHK.TRANS64.TRYWAIT P0, [R8+URZ], R5 ;  /* 0x00000005080075a7 */ /* 0x001064000800017f */
[----:B-1----:R-:W-:Y:S05]  /*b700*/  @!P0 NANOSLEEP.SYNCS 0x989680 ;  /* 0x009896800000895d */ /* 0x002fea0003900000 */
[----:B------:R-:W1:Y:S02]  /*b710*/  @!P0 SYNCS.PHASECHK.TRANS64 P0, [R8+URZ], R5 ;  /* 0x00000005080085a7 */ /* 0x000e64000800007f */
[----:B-1----:R-:W-:Y:S05]  /*b720*/  @!P0 BRA `(.L_x_309) ;  /* 0xfffffffc00f08947 */ /* 0x002fea000383ffff */
[----:B------:R-:W-:Y:S05]  /*b730*/  BRA `(.L_x_323) ;  /* 0xfffffff800d07947 */ /* 0x000fea000383ffff */
.L_x_310:
[----:B0-----:R0:W1:Y:S02]  /*b740*/  SYNCS.PHASECHK.TRANS64.TRYWAIT P0, [R9+URZ], R4 ;  /* 0x00000004090075a7 */ /* 0x001064000800017f */
[----:B-1----:R-:W-:Y:S05]  /*b750*/  @!P0 NANOSLEEP.SYNCS 0x989680 ;  /* 0x009896800000895d */ /* 0x002fea0003900000 */
[----:B------:R-:W1:Y:S02]  /*b760*/  @!P0 SYNCS.PHASECHK.TRANS64 P0, [R9+URZ], R4 ;  /* 0x00000004090085a7 */ /* 0x000e64000800007f */
[----:B-1----:R-:W-:Y:S05]  /*b770*/  @!P0 BRA `(.L_x_310) ;  /* 0xfffffffc00f08947 */ /* 0x002fea000383ffff */
[----:B------:R-:W-:Y:S05]  /*b780*/  BRA `(.L_x_324) ;  /* 0xfffffff800e07947 */ /* 0x000fea000383ffff */
.L_x_311:
[----:B0-----:R0:W1:Y:S02]  /*b790*/  SYNCS.PHASECHK.TRANS64.TRYWAIT P0, [R6+URZ], R5 ;  /* 0x00000005060075a7 */ /* 0x001064000800017f */
[----:B-1----:R-:W-:Y:S05]  /*b7a0*/  @!P0 NANOSLEEP.SYNCS 0x989680 ;  /* 0x009896800000895d */ /* 0x002fea0003900000 */
[----:B------:R-:W1:Y:S02]  /*b7b0*/  @!P0 SYNCS.PHASECHK.TRANS64 P0, [R6+URZ], R5 ;  /* 0x00000005060085a7 */ /* 0x000e64000800007f */
[----:B-1----:R-:W-:Y:S05]  /*b7c0*/  @!P0 BRA `(.L_x_311) ;  /* 0xfffffffc00f08947 */ /* 0x002fea000383ffff */
[----:B------:R-:W-:Y:S05]  /*b7d0*/  BRA `(.L_x_325) ;  /* 0xfffffff800e87947 */ /* 0x000fea000383ffff */
.L_x_326:
[----:B------:R-:W-:-:S00]  /*b7e0*/  BRA `(.L_x_326) ;  /* 0xfffffffc00fc7947 */ /* 0x000fc0000383ffff */
[----:B------:R-:W-:-:S00]  /*b7f0*/  NOP ;  /* 0x0000000000007918 */ /* 0x000fc00000000000 */
        /* <DEDUP_REMOVED lines=8> */
.L_x_327:


//--------------------- .nv.global.init           --------------------------
	.section	.nv.global.init,"aw",@progbits
.nv.global.init:
	.type		$str$22,@object
	.size		$str$22,($str$23 - $str$22)
$str$22:
        /*0000*/ 	.byte	0x6b, 0x5f, 0x74, 0x69, 0x6c, 0x65, 0x5f, 0x63, 0x6f, 0x75, 0x6e, 0x74, 0x20, 0x3e, 0x3d, 0x20
        /*0010*/ 	.byte	0x31, 0x00
	.type		$str$23,@object
	.size		$str$23,(__unnamed_1 - $str$23)
$str$23:
        /*0012*/ 	.byte	0x2f, 0x74, 0x6d, 0x70, 0x2f, 0x63, 0x75, 0x74, 0x6c, 0x61, 0x73, 0x73, 0x5f, 0x73, 0x77, 0x65
        /*0022*/ 	.byte	0x65, 0x70, 0x5f, 0x73, 0x72, 0x63, 0x2f, 0x69, 0x6e, 0x63, 0x6c, 0x75, 0x64, 0x65, 0x2f, 0x63
        /*0032*/ 	.byte	0x75, 0x74, 0x6c, 0x61, 0x73, 0x73, 0x2f, 0x67, 0x65, 0x6d, 0x6d, 0x2f, 0x63, 0x6f, 0x6c, 0x6c
        /*0042*/ 	.byte	0x65, 0x63, 0x74, 0x69, 0x76, 0x65, 0x2f, 0x73, 0x6d, 0x39, 0x30, 0x5f, 0x6d, 0x6d, 0x61, 0x5f
        /*0052*/ 	.byte	0x74, 0x6d, 0x61, 0x5f, 0x67, 0x6d, 0x6d, 0x61, 0x5f, 0x73, 0x73, 0x5f, 0x77, 0x61, 0x72, 0x70
        /*0062*/ 	.byte	0x73, 0x70, 0x65, 0x63, 0x69, 0x61, 0x6c, 0x69, 0x7a, 0x65, 0x64, 0x2e, 0x68, 0x70, 0x70, 0x00
	.type		__unnamed_1,@object
	.size		__unnamed_1,(.L_0 - __unnamed_1)
__unnamed_1:
        /*0072*/ 	.byte	0x76, 0x6f, 0x69, 0x64, 0x20, 0x63, 0x75, 0x74, 0x6c, 0x61, 0x73, 0x73, 0x3a, 0x3a, 0x67, 0x65
        /* <DEDUP_REMOVED lines=180> */
        /*0bc2*/ 	.byte	0x79, 0x5d, 0x00
.L_0:


//--------------------- .nv.shared._ZN7cutlass13device_kernelINS_4gemm6kernel13GemmUniversalIN4cute5tupleIJiiiiEEENS1_10collective13CollectiveMmaINS1_34MainloopSm90TmaGmmaWarpSpecializedILi5ENS5_IJNS4_1CILi1EEESB_SB_EEENS1_32KernelTmaWarpSpecializedPingpongEEENS5_IJNSA_ILi64EEENSA_ILi256EEESF_EEENS_10bfloat16_tENS5_IJSB_llEEESI_NS5_IJlSB_lEEENS4_8TiledMMAINS4_8MMA_AtomIJNS4_4SM904GMMA28MMA_64x256x16_F32BF16BF16_SSILNSO_5MajorE1ELSQ_0ELNSO_7ScaleInE1ELSR_1EEEEEENS4_6LayoutISC_NS5_IJNSA_ILi0EEESV_SV_EEEEENS5_IJNS4_10UnderscoreESY_SY_EEEEENS4_13SM90_TMA_LOADENS4_14ComposedLayoutINS4_7SwizzleILi3ELi4ELi3EEENS4_18smem_ptr_flag_bitsILi16EEENSU_INS5_IJSF_NSA_ILi8EEEEEENS5_IJSB_SF_EEEEEEEvNS4_8identityES11_NS12_IS14_S16_NSU_INS5_IJS17_SF_EEENS5_IJSF_SB_EEEEEEEvS1C_EENS_8epilogue10collective6detail29Sm90TmaWarpSpecializedAdapterINS1J_15DefaultEpilogueISI_SK_SK_NS1I_6thread17LinearCombinationISI_Li1EffLNS1N_9ScaleType4KindE0ELNS_15FloatRoundStyleE2ESI_EENS1_15EpilogueDefaultEEEEEvvEEEEvNT_6ParamsE --------------------------
	.section	.nv.shared._ZN7cutlass13device_kernelINS_4gemm6kernel13GemmUniversalIN4cute5tupleIJiiiiEEENS1_10collective13CollectiveMmaINS1_34MainloopSm90TmaGmmaWarpSpecializedILi5ENS5_IJNS4_1CILi1EEESB_SB_EEENS1_32KernelTmaWarpSpecializedPingpongEEENS5_IJNSA_ILi64EEENSA_ILi256EEESF_EEENS_10bfloat16_tENS5_IJSB_llEEESI_NS5_IJlSB_lEEENS4_8TiledMMAINS4_8MMA_AtomIJNS4_4SM904GMMA28MMA_64x256x16_F32BF16BF16_SSILNSO_5MajorE1ELSQ_0ELNSO_7ScaleInE1ELSR_1EEEEEENS4_6LayoutISC_NS5_IJNSA_ILi0EEESV_SV_EEEEENS5_IJNS4_10UnderscoreESY_SY_EEEEENS4_13SM90_TMA_LOADENS4_14ComposedLayoutINS4_7SwizzleILi3ELi4ELi3EEENS4_18smem_ptr_flag_bitsILi16EEENSU_INS5_IJSF_NSA_ILi8EEEEEENS5_IJSB_SF_EEEEEEEvNS4_8identityES11_NS12_IS14_S16_NSU_INS5_IJS17_SF_EEENS5_IJSF_SB_EEEEEEEvS1C_EENS_8epilogue10collective6detail29Sm90TmaWarpSpecializedAdapterINS1J_15DefaultEpilogueISI_SK_SK_NS1I_6thread17LinearCombinationISI_Li1EffLNS1N_9ScaleType4KindE0ELNS_15FloatRoundStyleE2ESI_EENS1_15EpilogueDefaultEEEEEvvEEEEvNT_6ParamsE,"aw",@nobits
	.sectionflags	@""
	.align	16
	.zero		1024


//--------------------- .nv.shared.reserved.0     --------------------------
	.section	.nv.shared.reserved.0,"aw",@nobits
	.weak		__nv_reservedSMEM_offset_0_alias
	.size		__nv_reservedSMEM_offset_0_alias, 0, 0
	.other		__nv_reservedSMEM_offset_0_alias,@"STO_CUDA_RESERVED_SHARED STV_DEFAULT"
__nv_reservedSMEM_offset_0_alias:
	.zero		0


//--------------------- .nv.global                --------------------------
	.section	.nv.global,"aw",@nobits
.nv.global:
	.type		_ZN40_INTERNAL_a9e00834_4_k_cu_15c344b7_203084cute1_E,@object
	.size		_ZN40_INTERNAL_a9e00834_4_k_cu_15c344b7_203084cute1_E,(_ZN40_INTERNAL_a9e00834_4_k_cu_15c344b7_203084cuda3std3__45__cpo6cbeginE - _ZN40_INTERNAL_a9e00834_4_k_cu_15c344b7_203084cute1_E)
_ZN40_INTERNAL_a9e00834_4_k_cu_15c344b7_203084cute1_E:
	.zero		1
	.type		_ZN40_INTERNAL_a9e00834_4_k_cu_15c344b7_203084cuda3std3__45__cpo6cbeginE,@object
	.size		_ZN40_INTERNAL_a9e00834_4_k_cu_15c344b7_203084cuda3std3__45__cpo6cbeginE,(_ZN40_INTERNAL_a9e00834_4_k_cu_15c344b7_203084cuda3std3__48in_placeE - _ZN40_INTERNAL_a9e00834_4_k_cu_15c344b7_203084cuda3std3__45__cpo6cbeginE)
_ZN40_INTERNAL_a9e00834_4_k_cu_15c344b7_203084cuda3std3__45__cpo6cbeginE:
	.zero		1
	.type		_ZN40_INTERNAL_a9e00834_4_k_cu_15c344b7_203084cuda3std3__48in_placeE,@object
	.size		_ZN40_INTERNAL_a9e00834_4_k_cu_15c344b7_203084cuda3std3__48in_placeE,(_ZN40_INTERNAL_a9e00834_4_k_cu_15c344b7_203084cuda3std6ranges3__45__cpo9iter_moveE - _ZN40_INTERNAL_a9e00834_4_k_cu_15c344b7_203084cuda3std3__48in_placeE)
_ZN40_INTERNAL_a9e00834_4_k_cu_15c344b7_203084cuda3std3__48in_placeE:
	.zero		1
	.type		_ZN40_INTERNAL_a9e00834_4_k_cu_15c344b7_203084cuda3std6ranges3__45__cpo9iter_moveE,@object
	.size		_ZN40_INTERNAL_a9e00834_4_k_cu_15c344b7_203084cuda3std6ranges3__45__cpo9iter_moveE,(_ZN40_INTERNAL_a9e00834_4_k_cu_15c344b7_203084cuda3std3__45__cpo5beginE - _ZN40_INTERNAL_a9e00834_4_k_cu_15c344b7_203084cuda3std6ranges3__45__cpo9iter_moveE)
_ZN40_INTERNAL_a9e00834_4_k_cu_15c344b7_203084cuda3std6ranges3__45__cpo9iter_moveE:
	.zero		1
	.type		_ZN40_INTERNAL_a9e00834_4_k_cu_15c344b7_203084cuda3std3__45__cpo5beginE,@object
	.size		_ZN40_INTERNAL_a9e00834_4_k_cu_15c344b7_203084cuda3std3__45__cpo5beginE,(_ZN40_INTERNAL_a9e00834_4_k_cu_15c344b7_203084cuda3std3__442_GLOBAL__N__a9e00834_4_k_cu_15c344b7_203086ignoreE - _ZN40_INTERNAL_a9e00834_4_k_cu_15c344b7_203084cuda3std3__45__cpo5beginE)
_ZN40_INTERNAL_a9e00834_4_k_cu_15c344b7_203084cuda3std3__45__cpo5beginE:
	.zero		1
	.type		_ZN40_INTERNAL_a9e00834_4_k_cu_15c344b7_203084cuda3std3__442_GLOBAL__N__a9e00834_4_k_cu_15c344b7_203086ignoreE,@object
	.size		_ZN40_INTERNAL_a9e00834_4_k_cu_15c344b7_203084cuda3std3__442_GLOBAL__N__a9e00834_4_k_cu_15c344b7_203086ignoreE,(_ZN40_INTERNAL_a9e00834_4_k_cu_15c344b7_203084cute7productE - _ZN40_INTERNAL_a9e00834_4_k_cu_15c344b7_203084cuda3std3__442_GLOBAL__N__a9e00834_4_k_cu_15c344b7_203086ignoreE)
_ZN40_INTERNAL_a9e00834_4_k_cu_15c344b7_203084cuda3std3__442_GLOBAL__N__a9e00834_4_k_cu_15c344b7_203086ignoreE:
	.zero		1
	.type		_ZN40_INTERNAL_a9e00834_4_k_cu_15c344b7_203084cute7productE,@object
	.size		_ZN40_INTERNAL_a9e00834_4_k_cu_15c344b7_203084cute7productE,(_ZN40_INTERNAL_a9e00834_4_k_cu_15c344b7_203084cuda3std3__45__cpo3endE - _ZN40_INTERNAL_a9e00834_4_k_cu_15c344b7_203084cute7productE)
_ZN40_INTERNAL_a9e00834_4_k_cu_15c344b7_203084cute7productE:
	.zero		1
	.type		_ZN40_INTERNAL_a9e00834_4_k_cu_15c344b7_203084cuda3std3__45__cpo3endE,@object
	.size		_ZN40_INTERNAL_a9e00834_4_k_cu_15c344b7_203084cuda3std3__45__cpo3endE,(_ZN40_INTERNAL_a9e00834_4_k_cu_15c344b7_203084cuda3std3__419piecewise_constructE - _ZN40_INTERNAL_a9e00834_4_k_cu_15c344b7_203084cuda3std3__45__cpo3endE)
_ZN40_INTERNAL_a9e00834_4_k_cu_15c344b7_203084cuda3std3__45__cpo3endE:
	.zero		1
	.type		_ZN40_INTERNAL_a9e00834_4_k_cu_15c344b7_203084cuda3std3__419piecewise_constructE,@object
	.size		_ZN40_INTERNAL_a9e00834_4_k_cu_15c344b7_203084cuda3std3__419piecewise_constructE,(_ZN40_INTERNAL_a9e00834_4_k_cu_15c344b7_203084cuda3std3__45__cpo4cendE - _ZN40_INTERNAL_a9e00834_4_k_cu_15c344b7_203084cuda3std3__419piecewise_constructE)
_ZN40_INTERNAL_a9e00834_4_k_cu_15c344b7_203084cuda3std3__419piecewise_constructE:
	.zero		1
	.type		_ZN40_INTERNAL_a9e00834_4_k_cu_15c344b7_203084cuda3std3__45__cpo4cendE,@object
	.size		_ZN40_INTERNAL_a9e00834_4_k_cu_15c344b7_203084cuda3std3__45__cpo4cendE,(_ZN40_INTERNAL_a9e00834_4_k_cu_15c344b7_203084cuda3std6ranges3__45__cpo4swapE - _ZN40_INTERNAL_a9e00834_4_k_cu_15c344b7_203084cuda3std3__45__cpo4cendE)
_ZN40_INTERNAL_a9e00834_4_k_cu_15c344b7_203084cuda3std3__45__cpo4cendE:
	.zero		1
	.type		_ZN40_INTERNAL_a9e00834_4_k_cu_15c344b7_203084cuda3std6ranges3__45__cpo4swapE,@object
	.size		_ZN40_INTERNAL_a9e00834_4_k_cu_15c344b7_203084cuda3std6ranges3__45__cpo4swapE,(.L_8 - _ZN40_INTERNAL_a9e00834_4_k_cu_15c344b7_203084cuda3std6ranges3__45__cpo4swapE)
_ZN40_INTERNAL_a9e00834_4_k_cu_15c344b7_203084cuda3std6ranges3__45__cpo4swapE:
	.zero		1
.L_8:


//--------------------- .nv.constant0._ZN7cutlass13device_kernelINS_4gemm6kernel13GemmUniversalIN4cute5tupleIJiiiiEEENS1_10collective13CollectiveMmaINS1_34MainloopSm90TmaGmmaWarpSpecializedILi5ENS5_IJNS4_1CILi1EEESB_SB_EEENS1_32KernelTmaWarpSpecializedPingpongEEENS5_IJNSA_ILi64EEENSA_ILi256EEESF_EEENS_10bfloat16_tENS5_IJSB_llEEESI_NS5_IJlSB_lEEENS4_8TiledMMAINS4_8MMA_AtomIJNS4_4SM904GMMA28MMA_64x256x16_F32BF16BF16_SSILNSO_5MajorE1ELSQ_0ELNSO_7ScaleInE1ELSR_1EEEEEENS4_6LayoutISC_NS5_IJNSA_ILi0EEESV_SV_EEEEENS5_IJNS4_10UnderscoreESY_SY_EEEEENS4_13SM90_TMA_LOADENS4_14ComposedLayoutINS4_7SwizzleILi3ELi4ELi3EEENS4_18smem_ptr_flag_bitsILi16EEENSU_INS5_IJSF_NSA_ILi8EEEEEENS5_IJSB_SF_EEEEEEEvNS4_8identityES11_NS12_IS14_S16_NSU_INS5_IJS17_SF_EEENS5_IJSF_SB_EEEEEEEvS1C_EENS_8epilogue10collective6detail29Sm90TmaWarpSpecializedAdapterINS1J_15DefaultEpilogueISI_SK_SK_NS1I_6thread17LinearCombinationISI_Li1EffLNS1N_9ScaleType4KindE0ELNS_15FloatRoundStyleE2ESI_EENS1_15EpilogueDefaultEEEEEvvEEEEvNT_6ParamsE --------------------------
	.section	.nv.constant0._ZN7cutlass13device_kernelINS_4gemm6kernel13GemmUniversalIN4cute5tupleIJiiiiEEENS1_10collective13CollectiveMmaINS1_34MainloopSm90TmaGmmaWarpSpecializedILi5ENS5_IJNS4_1CILi1EEESB_SB_EEENS1_32KernelTmaWarpSpecializedPingpongEEENS5_IJNSA_ILi64EEENSA_ILi256EEESF_EEENS_10bfloat16_tENS5_IJSB_llEEESI_NS5_IJlSB_lEEENS4_8TiledMMAINS4_8MMA_AtomIJNS4_4SM904GMMA28MMA_64x256x16_F32BF16BF16_SSILNSO_5MajorE1ELSQ_0ELNSO_7ScaleInE1ELSR_1EEEEEENS4_6LayoutISC_NS5_IJNSA_ILi0EEESV_SV_EEEEENS5_IJNS4_10UnderscoreESY_SY_EEEEENS4_13SM90_TMA_LOADENS4_14ComposedLayoutINS4_7SwizzleILi3ELi4ELi3EEENS4_18smem_ptr_flag_bitsILi16EEENSU_INS5_IJSF_NSA_ILi8EEEEEENS5_IJSB_SF_EEEEEEEvNS4_8identityES11_NS12_IS14_S16_NSU_INS5_IJS17_SF_EEENS5_IJSF_SB_EEEEEEEvS1C_EENS_8epilogue10collective6detail29Sm90TmaWarpSpecializedAdapterINS1J_15DefaultEpilogueISI_SK_SK_NS1I_6thread17LinearCombinationISI_Li1EffLNS1N_9ScaleType4KindE0ELNS_15FloatRoundStyleE2ESI_EENS1_15EpilogueDefaultEEEEEvvEEEEvNT_6ParamsE,"a",@progbits
	.sectionflags	@""
	.align	4
.nv.constant0._ZN7cutlass13device_kernelINS_4gemm6kernel13GemmUniversalIN4cute5tupleIJiiiiEEENS1_10collective13CollectiveMmaINS1_34MainloopSm90TmaGmmaWarpSpecializedILi5ENS5_IJNS4_1CILi1EEESB_SB_EEENS1_32KernelTmaWarpSpecializedPingpongEEENS5_IJNSA_ILi64EEENSA_ILi256EEESF_EEENS_10bfloat16_tENS5_IJSB_llEEESI_NS5_IJlSB_lEEENS4_8TiledMMAINS4_8MMA_AtomIJNS4_4SM904GMMA28MMA_64x256x16_F32BF16BF16_SSILNSO_5MajorE1ELSQ_0ELNSO_7ScaleInE1ELSR_1EEEEEENS4_6LayoutISC_NS5_IJNSA_ILi0EEESV_SV_EEEEENS5_IJNS4_10UnderscoreESY_SY_EEEEENS4_13SM90_TMA_LOADENS4_14ComposedLayoutINS4_7SwizzleILi3ELi4ELi3EEENS4_18smem_ptr_flag_bitsILi16EEENSU_INS5_IJSF_NSA_ILi8EEEEEENS5_IJSB_SF_EEEEEEEvNS4_8identityES11_NS12_IS14_S16_NSU_INS5_IJS17_SF_EEENS5_IJSF_SB_EEEEEEEvS1C_EENS_8epilogue10collective6detail29Sm90TmaWarpSpecializedAdapterINS1J_15DefaultEpilogueISI_SK_SK_NS1I_6thread17LinearCombinationISI_Li1EffLNS1N_9ScaleType4KindE0ELNS_15FloatRoundStyleE2ESI_EENS1_15EpilogueDefaultEEEEEvvEEEEvNT_6ParamsE:
	.zero		1664


//--------------------- SYMBOLS --------------------------

	.type		.nv.reservedSmem.offset0,@object
	.size		.nv.reservedSmem.offset0,0x4
	.type		__assertfail,@function
